	.target	sm_90a

	.elftype	@"ET_EXEC"


//--------------------- .note.nv.tkinfo           --------------------------
	.section	.note.nv.tkinfo,"",@"SHT_NOTE"
	.sectionflags	@"SHF_NOTE_NV_TKINFO"
	.tkinfo
        /*0018*/ 	.word	0x00000002
        /*0030*/ 	.string	""
        /*0030*/ 	.string	"ptxas"
        /*0030*/ 	.string	"Cuda compilation tools, release 13.0, V13.0.88"
        /*0030*/ 	.string	"Build cuda_13.0.r13.0/compiler.36424714_0"
        /*0030*/ 	.string	"-arch sm_90a -m 64 "



//--------------------- .note.nv.cuinfo           --------------------------
	.section	.note.nv.cuinfo,"",@"SHT_NOTE"
	.sectionflags	@"SHF_NOTE_NV_CUINFO"
        /*0018*/ 	.short	0x0002
        /*001a*/ 	.short	0x005a
        /*001c*/ 	.short	0x0082
	.zero		2


//--------------------- .nv.info                  --------------------------
	.section	.nv.info,"",@"SHT_CUDA_INFO"
	.align	4


	//----- nvinfo : EIATTR_REGCOUNT
	.align		4
        /*0000*/ 	.byte	0x04, 0x2f
        /*0002*/ 	.short	(.L_15 - .L_14)
	.align		4
.L_14:
        /*0004*/ 	.word	index@(_ZN7cutlass13device_kernelINS_4gemm6kernel13GemmUniversalIN4cute5tupleIJiiiiEEENS1_10collective13CollectiveMmaINS1_34MainloopSm90TmaGmmaWarpSpecializedILi16ENS5_IJNS4_1CILi2EEENSA_ILi1EEESC_EEENS1_35KernelTmaWarpSpecializedCooperativeEEENS5_IJNSA_ILi128EEENSA_ILi96EEENSA_ILi32EEEEEENS_10bfloat16_tENS5_IJlSC_lEEESK_SL_NS4_8TiledMMAINS4_8MMA_AtomIJNS4_4SM904GMMA27MMA_64x96x16_F32BF16BF16_SSILNSP_5MajorE0ELSR_0ELNSP_7ScaleInE1ELSS_1EEEEEENS4_6LayoutISD_NS5_IJSC_NSA_ILi0EEESW_EEEEENS5_IJNS4_10UnderscoreESZ_SZ_EEEEENS4_13SM90_TMA_LOADENS4_14ComposedLayoutINS4_7SwizzleILi2ELi4ELi3EEENS4_18smem_ptr_flag_bitsILi16EEENSV_INS5_IJNSA_ILi8EEESI_EEENS5_IJSI_SC_EEEEEEEvNS4_8identityENS4_23SM90_TMA_LOAD_MULTICASTES1C_vS1D_EENS_8epilogue10collective6detail29Sm90TmaWarpSpecializedAdapterINS1H_15DefaultEpilogueISK_SL_SL_NS1G_6thread17LinearCombinationISK_Li1EffLNS1L_9ScaleType4KindE0ELNS_15FloatRoundStyleE2ESK_EENS1_15EpilogueDefaultEEEEEvvEEEEvNT_6ParamsE)
        /*0008*/ 	.word	0x000000a8


	//----- nvinfo : EIATTR_FRAME_SIZE
	.align		4
.L_15:
        /*000c*/ 	.byte	0x04, 0x11
        /*000e*/ 	.short	(.L_17 - .L_16)
	.align		4
.L_16:
        /*0010*/ 	.word	index@(_ZN7cutlass13device_kernelINS_4gemm6kernel13GemmUniversalIN4cute5tupleIJiiiiEEENS1_10collective13CollectiveMmaINS1_34MainloopSm90TmaGmmaWarpSpecializedILi16ENS5_IJNS4_1CILi2EEENSA_ILi1EEESC_EEENS1_35KernelTmaWarpSpecializedCooperativeEEENS5_IJNSA_ILi128EEENSA_ILi96EEENSA_ILi32EEEEEENS_10bfloat16_tENS5_IJlSC_lEEESK_SL_NS4_8TiledMMAINS4_8MMA_AtomIJNS4_4SM904GMMA27MMA_64x96x16_F32BF16BF16_SSILNSP_5MajorE0ELSR_0ELNSP_7ScaleInE1ELSS_1EEEEEENS4_6LayoutISD_NS5_IJSC_NSA_ILi0EEESW_EEEEENS5_IJNS4_10UnderscoreESZ_SZ_EEEEENS4_13SM90_TMA_LOADENS4_14ComposedLayoutINS4_7SwizzleILi2ELi4ELi3EEENS4_18smem_ptr_flag_bitsILi16EEENSV_INS5_IJNSA_ILi8EEESI_EEENS5_IJSI_SC_EEEEEEEvNS4_8identityENS4_23SM90_TMA_LOAD_MULTICASTES1C_vS1D_EENS_8epilogue10collective6detail29Sm90TmaWarpSpecializedAdapterINS1H_15DefaultEpilogueISK_SL_SL_NS1G_6thread17LinearCombinationISK_Li1EffLNS1L_9ScaleType4KindE0ELNS_15FloatRoundStyleE2ESK_EENS1_15EpilogueDefaultEEEEEvvEEEEvNT_6ParamsE)
        /*0014*/ 	.word	0x00000000


	//----- nvinfo : EIATTR_MIN_STACK_SIZE
	.align		4
.L_17:
        /*0018*/ 	.byte	0x04, 0x12
        /*001a*/ 	.short	(.L_19 - .L_18)
	.align		4
.L_18:
        /*001c*/ 	.word	index@(_ZN7cutlass13device_kernelINS_4gemm6kernel13GemmUniversalIN4cute5tupleIJiiiiEEENS1_10collective13CollectiveMmaINS1_34MainloopSm90TmaGmmaWarpSpecializedILi16ENS5_IJNS4_1CILi2EEENSA_ILi1EEESC_EEENS1_35KernelTmaWarpSpecializedCooperativeEEENS5_IJNSA_ILi128EEENSA_ILi96EEENSA_ILi32EEEEEENS_10bfloat16_tENS5_IJlSC_lEEESK_SL_NS4_8TiledMMAINS4_8MMA_AtomIJNS4_4SM904GMMA27MMA_64x96x16_F32BF16BF16_SSILNSP_5MajorE0ELSR_0ELNSP_7ScaleInE1ELSS_1EEEEEENS4_6LayoutISD_NS5_IJSC_NSA_ILi0EEESW_EEEEENS5_IJNS4_10UnderscoreESZ_SZ_EEEEENS4_13SM90_TMA_LOADENS4_14ComposedLayoutINS4_7SwizzleILi2ELi4ELi3EEENS4_18smem_ptr_flag_bitsILi16EEENSV_INS5_IJNSA_ILi8EEESI_EEENS5_IJSI_SC_EEEEEEEvNS4_8identityENS4_23SM90_TMA_LOAD_MULTICASTES1C_vS1D_EENS_8epilogue10collective6detail29Sm90TmaWarpSpecializedAdapterINS1H_15DefaultEpilogueISK_SL_SL_NS1G_6thread17LinearCombinationISK_Li1EffLNS1L_9ScaleType4KindE0ELNS_15FloatRoundStyleE2ESK_EENS1_15EpilogueDefaultEEEEEvvEEEEvNT_6ParamsE)
        /*0020*/ 	.word	0x00000000
.L_19:


//--------------------- .nv.compat                --------------------------
	.section	.nv.compat,"",@"SHT_CUDA_COMPAT_INFO"
	.align	4
        /*0000*/ 	.byte	0x02, 0x09, 0x01, 0x00, 0x02, 0x02, 0x04, 0x00, 0x02, 0x05, 0x05, 0x00, 0x03, 0x07, 0x01, 0x01
        /*0010*/ 	.byte	0x02, 0x03, 0x01, 0x00, 0x02, 0x06, 0x01, 0x00, 0x04, 0x0b, 0x08, 0x00, 0x00, 0x00, 0x00, 0x00
        /*0020*/ 	.byte	0x00, 0x00, 0x00, 0x00


//--------------------- .nv.info._ZN7cutlass13device_kernelINS_4gemm6kernel13GemmUniversalIN4cute5tupleIJiiiiEEENS1_10collective13CollectiveMmaINS1_34MainloopSm90TmaGmmaWarpSpecializedILi16ENS5_IJNS4_1CILi2EEENSA_ILi1EEESC_EEENS1_35KernelTmaWarpSpecializedCooperativeEEENS5_IJNSA_ILi128EEENSA_ILi96EEENSA_ILi32EEEEEENS_10bfloat16_tENS5_IJlSC_lEEESK_SL_NS4_8TiledMMAINS4_8MMA_AtomIJNS4_4SM904GMMA27MMA_64x96x16_F32BF16BF16_SSILNSP_5MajorE0ELSR_0ELNSP_7ScaleInE1ELSS_1EEEEEENS4_6LayoutISD_NS5_IJSC_NSA_ILi0EEESW_EEEEENS5_IJNS4_10UnderscoreESZ_SZ_EEEEENS4_13SM90_TMA_LOADENS4_14ComposedLayoutINS4_7SwizzleILi2ELi4ELi3EEENS4_18smem_ptr_flag_bitsILi16EEENSV_INS5_IJNSA_ILi8EEESI_EEENS5_IJSI_SC_EEEEEEEvNS4_8identityENS4_23SM90_TMA_LOAD_MULTICASTES1C_vS1D_EENS_8epilogue10collective6detail29Sm90TmaWarpSpecializedAdapterINS1H_15DefaultEpilogueISK_SL_SL_NS1G_6thread17LinearCombinationISK_Li1EffLNS1L_9ScaleType4KindE0ELNS_15FloatRoundStyleE2ESK_EENS1_15EpilogueDefaultEEEEEvvEEEEvNT_6ParamsE --------------------------
	.section	.nv.info._ZN7cutlass13device_kernelINS_4gemm6kernel13GemmUniversalIN4cute5tupleIJiiiiEEENS1_10collective13CollectiveMmaINS1_34MainloopSm90TmaGmmaWarpSpecializedILi16ENS5_IJNS4_1CILi2EEENSA_ILi1EEESC_EEENS1_35KernelTmaWarpSpecializedCooperativeEEENS5_IJNSA_ILi128EEENSA_ILi96EEENSA_ILi32EEEEEENS_10bfloat16_tENS5_IJlSC_lEEESK_SL_NS4_8TiledMMAINS4_8MMA_AtomIJNS4_4SM904GMMA27MMA_64x96x16_F32BF16BF16_SSILNSP_5MajorE0ELSR_0ELNSP_7ScaleInE1ELSS_1EEEEEENS4_6LayoutISD_NS5_IJSC_NSA_ILi0EEESW_EEEEENS5_IJNS4_10UnderscoreESZ_SZ_EEEEENS4_13SM90_TMA_LOADENS4_14ComposedLayoutINS4_7SwizzleILi2ELi4ELi3EEENS4_18smem_ptr_flag_bitsILi16EEENSV_INS5_IJNSA_ILi8EEESI_EEENS5_IJSI_SC_EEEEEEEvNS4_8identityENS4_23SM90_TMA_LOAD_MULTICASTES1C_vS1D_EENS_8epilogue10collective6detail29Sm90TmaWarpSpecializedAdapterINS1H_15DefaultEpilogueISK_SL_SL_NS1G_6thread17LinearCombinationISK_Li1EffLNS1L_9ScaleType4KindE0ELNS_15FloatRoundStyleE2ESK_EENS1_15EpilogueDefaultEEEEEvvEEEEvNT_6ParamsE,"",@"SHT_CUDA_INFO"
	.sectionflags	@""
	.align	4


	//----- nvinfo : EIATTR_CUDA_API_VERSION
	.align		4
        /*0000*/ 	.byte	0x04, 0x37
        /*0002*/ 	.short	(.L_21 - .L_20)
.L_20:
        /*0004*/ 	.word	0x00000082


	//----- nvinfo : EIATTR_KPARAM_INFO
	.align		4
.L_21:
        /*0008*/ 	.byte	0x04, 0x17
        /*000a*/ 	.short	(.L_23 - .L_22)
.L_22:
        /*000c*/ 	.word	0x00000000
        /*0010*/ 	.short	0x0000
        /*0012*/ 	.short	0x0070
        /*0014*/ 	.byte	0x00, 0xf0, 0x01, 0x10


	//----- nvinfo : EIATTR_SPARSE_MMA_MASK
	.align		4
.L_23:
        /*0018*/ 	.byte	0x03, 0x50
        /*001a*/ 	.short	0x0000


	//----- nvinfo : EIATTR_MAXREG_COUNT
	.align		4
        /*001c*/ 	.byte	0x03, 0x1b
        /*001e*/ 	.short	0x00a8


	//----- nvinfo : EIATTR_NUM_BARRIERS
	.align		4
        /*0020*/ 	.byte	0x02, 0x4c
        /*0022*/ 	.byte	0x01
	.zero		1


	//----- nvinfo : EIATTR_EXTERNS
	.align		4
        /*0024*/ 	.byte	0x04, 0x0f
        /*0026*/ 	.short	(.L_25 - .L_24)


	//   ....[0]....
	.align		4
.L_24:
        /*0028*/ 	.word	index@(__assertfail)


	//----- nvinfo : EIATTR_MERCURY_ISA_VERSION
	.align		4
.L_25:
        /*002c*/ 	.byte	0x03, 0x5f
        /*002e*/ 	.short	0x0101


	//----- nvinfo : EIATTR_INT_WARP_WIDE_INSTR_OFFSETS
	.align		4
        /*0030*/ 	.byte	0x04, 0x31
        /*0032*/ 	.short	(.L_27 - .L_26)


	//   ....[0]....
.L_26:
        /*0034*/ 	.word	0x00000630


	//   ....[1]....
        /*0038*/ 	.word	0x00000650


	//   ....[2]....
        /*003c*/ 	.word	0x00000810


	//   ....[3]....
        /*0040*/ 	.word	0x00001d50


	//----- nvinfo : EIATTR_COOP_GROUP_MASK_REGIDS
	.align		4
.L_27:
        /*0044*/ 	.byte	0x04, 0x29
        /*0046*/ 	.short	(.L_29 - .L_28)


	//   ....[0]....
.L_28:
        /*0048*/ 	.word	0xffffffff


	//   ....[1]....
        /*004c*/ 	.word	0xffffffff


	//   ....[2]....
        /*0050*/ 	.word	0xffffffff


	//   ....[3]....
        /*0054*/ 	.word	0xffffffff


	//   ....[4]....
        /*0058*/ 	.word	0xffffffff


	//   ....[5]....
        /*005c*/ 	.word	0xffffffff


	//----- nvinfo : EIATTR_COOP_GROUP_INSTR_OFFSETS
	.align		4
.L_29:
        /*0060*/ 	.byte	0x04, 0x28
        /*0062*/ 	.short	(.L_31 - .L_30)


	//   ....[0]....
.L_30:
        /*0064*/ 	.word	0x00000060


	//   ....[1]....
        /*0068*/ 	.word	0x00000070


	//   ....[2]....
        /*006c*/ 	.word	0x00000130


	//   ....[3]....
        /*0070*/ 	.word	0x00000480


	//   ....[4]....
        /*0074*/ 	.word	0x000009b0


	//   ....[5]....
        /*0078*/ 	.word	0x000014c0


	//----- nvinfo : EIATTR_REG_RECONFIG
	.align		4
.L_31:
        /*007c*/ 	.byte	0x01, 0x54
	.zero		2


	//----- nvinfo : EIATTR_SYSCALL_OFFSETS
	.align		4
        /*0080*/ 	.byte	0x04, 0x46
        /*0082*/ 	.short	(.L_33 - .L_32)


	//   ....[0]....
.L_32:
        /*0084*/ 	.word	0x00001690


	//----- nvinfo : EIATTR_MBARRIER_INSTR_OFFSETS
	.align		4
.L_33:
        /*0088*/ 	.byte	0x04, 0x39
        /*008a*/ 	.short	(.L_35 - .L_34)


	//   ....[0]....
.L_34:
        /*008c*/ 	.word	0x00000250
        /*0090*/ 	.word	0x000000ff
        /*0094*/ 	.word	0x00000000
        /*0098*/ 	.short	0x0100
        /*009a*/ 	.byte	0x08
	.zero		1


	//   ....[1]....
        /*009c*/ 	.word	0x00000260
        /*00a0*/ 	.word	0x000000ff
        /*00a4*/ 	.word	0x00000080
        /*00a8*/ 	.short	0x0100
        /*00aa*/ 	.byte	0x08
	.zero		1


	//   ....[2]....
        /*00ac*/ 	.word	0x00000270
        /*00b0*/ 	.word	0x000000ff
        /*00b4*/ 	.word	0x00000008
        /*00b8*/ 	.short	0x0100
        /*00ba*/ 	.byte	0x08
	.zero		1


	//   ....[3]....
        /*00bc*/ 	.word	0x00000280
        /*00c0*/ 	.word	0x000000ff
        /*00c4*/ 	.word	0x00000088
        /*00c8*/ 	.short	0x0100
        /*00ca*/ 	.byte	0x08
	.zero		1


	//   ....[4]....
        /*00cc*/ 	.word	0x00000290
        /*00d0*/ 	.word	0x000000ff
        /*00d4*/ 	.word	0x00000010
        /*00d8*/ 	.short	0x0100
        /*00da*/ 	.byte	0x08
	.zero		1


	//   ....[5]....
        /*00dc*/ 	.word	0x000002a0
        /*00e0*/ 	.word	0x000000ff
        /*00e4*/ 	.word	0x00000090
        /*00e8*/ 	.short	0x0100
        /*00ea*/ 	.byte	0x08
	.zero		1


	//   ....[6]....
        /*00ec*/ 	.word	0x000002b0
        /*00f0*/ 	.word	0x000000ff
        /*00f4*/ 	.word	0x00000018
        /*00f8*/ 	.short	0x0100
        /*00fa*/ 	.byte	0x08
	.zero		1


	//   ....[7]....
        /*00fc*/ 	.word	0x000002c0
        /*0100*/ 	.word	0x000000ff
        /*0104*/ 	.word	0x00000098
        /*0108*/ 	.short	0x0100
        /*010a*/ 	.byte	0x08
	.zero		1


	//   ....[8]....
        /*010c*/ 	.word	0x000002d0
        /*0110*/ 	.word	0x000000ff
        /*0114*/ 	.word	0x00000020
        /*0118*/ 	.short	0x0100
        /*011a*/ 	.byte	0x08
	.zero		1


	//   ....[9]....
        /*011c*/ 	.word	0x000002e0
        /*0120*/ 	.word	0x000000ff
        /*0124*/ 	.word	0x000000a0
        /*0128*/ 	.short	0x0100
        /*012a*/ 	.byte	0x08
	.zero		1


	//   ....[10]....
        /*012c*/ 	.word	0x000002f0
        /*0130*/ 	.word	0x000000ff
        /*0134*/ 	.word	0x00000028
        /*0138*/ 	.short	0x0100
        /*013a*/ 	.byte	0x08
	.zero		1


	//   ....[11]....
        /*013c*/ 	.word	0x00000300
        /*0140*/ 	.word	0x000000ff
        /*0144*/ 	.word	0x000000a8
        /*0148*/ 	.short	0x0100
        /*014a*/ 	.byte	0x08
	.zero		1


	//   ....[12]....
        /*014c*/ 	.word	0x00000310
        /*0150*/ 	.word	0x000000ff
        /*0154*/ 	.word	0x00000030
        /*0158*/ 	.short	0x0100
        /*015a*/ 	.byte	0x08
	.zero		1


	//   ....[13]....
        /*015c*/ 	.word	0x00000320
        /*0160*/ 	.word	0x000000ff
        /*0164*/ 	.word	0x000000b0
        /*0168*/ 	.short	0x0100
        /*016a*/ 	.byte	0x08
	.zero		1


	//   ....[14]....
        /*016c*/ 	.word	0x00000330
        /*0170*/ 	.word	0x000000ff
        /*0174*/ 	.word	0x00000038
        /*0178*/ 	.short	0x0100
        /*017a*/ 	.byte	0x08
	.zero		1


	//   ....[15]....
        /*017c*/ 	.word	0x00000340
        /*0180*/ 	.word	0x000000ff
        /*0184*/ 	.word	0x000000b8
        /*0188*/ 	.short	0x0100
        /*018a*/ 	.byte	0x08
	.zero		1


	//   ....[16]....
        /*018c*/ 	.word	0x00000350
        /*0190*/ 	.word	0x000000ff
        /*0194*/ 	.word	0x00000040
        /*0198*/ 	.short	0x0100
        /*019a*/ 	.byte	0x08
	.zero		1


	//   ....[17]....
        /*019c*/ 	.word	0x00000360
        /*01a0*/ 	.word	0x000000ff
        /*01a4*/ 	.word	0x000000c0
        /*01a8*/ 	.short	0x0100
        /*01aa*/ 	.byte	0x08
	.zero		1


	//   ....[18]....
        /*01ac*/ 	.word	0x00000370
        /*01b0*/ 	.word	0x000000ff
        /*01b4*/ 	.word	0x00000048
        /*01b8*/ 	.short	0x0100
        /*01ba*/ 	.byte	0x08
	.zero		1


	//   ....[19]....
        /*01bc*/ 	.word	0x00000380
        /*01c0*/ 	.word	0x000000ff
        /*01c4*/ 	.word	0x000000c8
        /*01c8*/ 	.short	0x0100
        /*01ca*/ 	.byte	0x08
	.zero		1


	//   ....[20]....
        /*01cc*/ 	.word	0x00000390
        /*01d0*/ 	.word	0x000000ff
        /*01d4*/ 	.word	0x00000050
        /*01d8*/ 	.short	0x0100
        /*01da*/ 	.byte	0x08
	.zero		1


	//   ....[21]....
        /*01dc*/ 	.word	0x000003a0
        /*01e0*/ 	.word	0x000000ff
        /*01e4*/ 	.word	0x000000d0
        /*01e8*/ 	.short	0x0100
        /*01ea*/ 	.byte	0x08
	.zero		1


	//   ....[22]....
        /*01ec*/ 	.word	0x000003b0
        /*01f0*/ 	.word	0x000000ff
        /*01f4*/ 	.word	0x00000058
        /*01f8*/ 	.short	0x0100
        /*01fa*/ 	.byte	0x08
	.zero		1


	//   ....[23]....
        /*01fc*/ 	.word	0x000003c0
        /*0200*/ 	.word	0x000000ff
        /*0204*/ 	.word	0x000000d8
        /*0208*/ 	.short	0x0100
        /*020a*/ 	.byte	0x08
	.zero		1


	//   ....[24]....
        /*020c*/ 	.word	0x000003d0
        /*0210*/ 	.word	0x000000ff
        /*0214*/ 	.word	0x00000060
        /*0218*/ 	.short	0x0100
        /*021a*/ 	.byte	0x08
	.zero		1


	//   ....[25]....
        /*021c*/ 	.word	0x000003e0
        /*0220*/ 	.word	0x000000ff
        /*0224*/ 	.word	0x000000e0
        /*0228*/ 	.short	0x0100
        /*022a*/ 	.byte	0x08
	.zero		1


	//   ....[26]....
        /*022c*/ 	.word	0x000003f0
        /*0230*/ 	.word	0x000000ff
        /*0234*/ 	.word	0x00000068
        /*0238*/ 	.short	0x0100
        /*023a*/ 	.byte	0x08
	.zero		1


	//   ....[27]....
        /*023c*/ 	.word	0x00000400
        /*0240*/ 	.word	0x000000ff
        /*0244*/ 	.word	0x000000e8
        /*0248*/ 	.short	0x0100
        /*024a*/ 	.byte	0x08
	.zero		1


	//   ....[28]....
        /*024c*/ 	.word	0x00000410
        /*0250*/ 	.word	0x000000ff
        /*0254*/ 	.word	0x00000070
        /*0258*/ 	.short	0x0100
        /*025a*/ 	.byte	0x08
	.zero		1


	//   ....[29]....
        /*025c*/ 	.word	0x00000420
        /*0260*/ 	.word	0x000000ff
        /*0264*/ 	.word	0x000000f0
        /*0268*/ 	.short	0x0100
        /*026a*/ 	.byte	0x08
	.zero		1


	//   ....[30]....
        /*026c*/ 	.word	0x00000430
        /*0270*/ 	.word	0x000000ff
        /*0274*/ 	.word	0x00000078
        /*0278*/ 	.short	0x0100
        /*027a*/ 	.byte	0x08
	.zero		1


	//   ....[31]....
        /*027c*/ 	.word	0x00000440
        /*0280*/ 	.word	0x000000ff
        /*0284*/ 	.word	0x000000f8
        /*0288*/ 	.short	0x0100
        /*028a*/ 	.byte	0x08
	.zero		1


	//   ....[32]....
        /*028c*/ 	.word	0x000008b0
        /*0290*/ 	.word	0x000000ff
        /*0294*/ 	.word	0x00000110
        /*0298*/ 	.short	0x0100
        /*029a*/ 	.byte	0x06
	.zero		1


	//   ....[33]....
        /*029c*/ 	.word	0x00000940
        /*02a0*/ 	.word	0x000000ff
        /*02a4*/ 	.word	0x00000118
        /*02a8*/ 	.short	0x0100
        /*02aa*/ 	.byte	0x06
	.zero		1


	//   ....[34]....
        /*02ac*/ 	.word	0x00001750
        /*02b0*/ 	.word	0x00000003
        /*02b4*/ 	.word	0x00000000
        /*02b8*/ 	.short	0x010a
        /*02ba*/ 	.byte	0x3f
	.zero		1


	//   ....[35]....
        /*02bc*/ 	.word	0x00001790
        /*02c0*/ 	.word	0x00000003
        /*02c4*/ 	.word	0x00000000
        /*02c8*/ 	.short	0x010a
        /*02ca*/ 	.byte	0x3f
	.zero		1


	//   ....[36]....
        /*02cc*/ 	.word	0x00001a50
        /*02d0*/ 	.word	0x00000005
        /*02d4*/ 	.word	0x00000000
        /*02d8*/ 	.short	0x010a
        /*02da*/ 	.byte	0x3f
	.zero		1


	//   ....[37]....
        /*02dc*/ 	.word	0x00001a90
        /*02e0*/ 	.word	0x00000005
        /*02e4*/ 	.word	0x00000000
        /*02e8*/ 	.short	0x010a
        /*02ea*/ 	.byte	0x3f
	.zero		1


	//   ....[38]....
        /*02ec*/ 	.word	0x00001bf0
        /*02f0*/ 	.word	0x00000005
        /*02f4*/ 	.word	0x00000000
        /*02f8*/ 	.short	0x0101
        /*02fa*/ 	.byte	0x3f
	.zero		1


	//   ....[39]....
        /*02fc*/ 	.word	0x00001dd0
        /*0300*/ 	.word	0x00000003
        /*0304*/ 	.word	0x00000000
        /*0308*/ 	.short	0x0101
        /*030a*/ 	.byte	0x3f
	.zero		1


	//   ....[40]....
        /*030c*/ 	.word	0x00006120
        /*0310*/ 	.word	0x00000015
        /*0314*/ 	.word	0x00000080
        /*0318*/ 	.short	0x010a
        /*031a*/ 	.byte	0x3f
	.zero		1


	//   ....[41]....
        /*031c*/ 	.word	0x000064f0
        /*0320*/ 	.word	0x00000005
        /*0324*/ 	.word	0x00000118
        /*0328*/ 	.short	0x0101
        /*032a*/ 	.byte	0x3f
	.zero		1


	//   ....[42]....
        /*032c*/ 	.word	0x00006c00
        /*0330*/ 	.word	0x00000007
        /*0334*/ 	.word	0x00000000
        /*0338*/ 	.short	0x010a
        /*033a*/ 	.byte	0x3f
	.zero		1


	//   ....[43]....
        /*033c*/ 	.word	0x00006c80
        /*0340*/ 	.word	0x00000006
        /*0344*/ 	.word	0x00000000
        /*0348*/ 	.short	0x010a
        /*034a*/ 	.byte	0x3f
	.zero		1


	//   ....[44]....
        /*034c*/ 	.word	0x00006d10
        /*0350*/ 	.word	0x00000007
        /*0354*/ 	.word	0x00000000
        /*0358*/ 	.short	0x010a
        /*035a*/ 	.byte	0x3f
	.zero		1


	//   ....[45]....
        /*035c*/ 	.word	0x00006da0
        /*0360*/ 	.word	0x00000006
        /*0364*/ 	.word	0x00000000
        /*0368*/ 	.short	0x010a
        /*036a*/ 	.byte	0x3f
	.zero		1


	//   ....[46]....
        /*036c*/ 	.word	0x00006e30
        /*0370*/ 	.word	0x00000007
        /*0374*/ 	.word	0x00000000
        /*0378*/ 	.short	0x010a
        /*037a*/ 	.byte	0x3f
	.zero		1


	//   ....[47]....
        /*037c*/ 	.word	0x00006ec0
        /*0380*/ 	.word	0x00000006
        /*0384*/ 	.word	0x00000000
        /*0388*/ 	.short	0x010a
        /*038a*/ 	.byte	0x3f
	.zero		1


	//   ....[48]....
        /*038c*/ 	.word	0x00006f50
        /*0390*/ 	.word	0x00000007
        /*0394*/ 	.word	0x00000000
        /*0398*/ 	.short	0x010a
        /*039a*/ 	.byte	0x3f
	.zero		1


	//   ....[49]....
        /*039c*/ 	.word	0x00006fe0
        /*03a0*/ 	.word	0x00000006
        /*03a4*/ 	.word	0x00000000
        /*03a8*/ 	.short	0x010a
        /*03aa*/ 	.byte	0x3f
	.zero		1


	//   ....[50]....
        /*03ac*/ 	.word	0x00007070
        /*03b0*/ 	.word	0x00000007
        /*03b4*/ 	.word	0x00000000
        /*03b8*/ 	.short	0x010a
        /*03ba*/ 	.byte	0x3f
	.zero		1


	//   ....[51]....
        /*03bc*/ 	.word	0x00007100
        /*03c0*/ 	.word	0x00000006
        /*03c4*/ 	.word	0x00000000
        /*03c8*/ 	.short	0x010a
        /*03ca*/ 	.byte	0x3f
	.zero		1


	//   ....[52]....
        /*03cc*/ 	.word	0x00007190
        /*03d0*/ 	.word	0x00000007
        /*03d4*/ 	.word	0x00000000
        /*03d8*/ 	.short	0x010a
        /*03da*/ 	.byte	0x3f
	.zero		1


	//   ....[53]....
        /*03dc*/ 	.word	0x00007220
        /*03e0*/ 	.word	0x00000006
        /*03e4*/ 	.word	0x00000000
        /*03e8*/ 	.short	0x010a
        /*03ea*/ 	.byte	0x3f
	.zero		1


	//   ....[54]....
        /*03ec*/ 	.word	0x000072b0
        /*03f0*/ 	.word	0x00000007
        /*03f4*/ 	.word	0x00000000
        /*03f8*/ 	.short	0x010a
        /*03fa*/ 	.byte	0x3f
	.zero		1


	//   ....[55]....
        /*03fc*/ 	.word	0x00007340
        /*0400*/ 	.word	0x00000006
        /*0404*/ 	.word	0x00000000
        /*0408*/ 	.short	0x010a
        /*040a*/ 	.byte	0x3f
	.zero		1


	//   ....[56]....
        /*040c*/ 	.word	0x000073d0
        /*0410*/ 	.word	0x00000007
        /*0414*/ 	.word	0x00000000
        /*0418*/ 	.short	0x010a
        /*041a*/ 	.byte	0x3f
	.zero		1


	//   ....[57]....
        /*041c*/ 	.word	0x00007460
        /*0420*/ 	.word	0x00000005
        /*0424*/ 	.word	0x00000000
        /*0428*/ 	.short	0x010a
        /*042a*/ 	.byte	0x3f
	.zero		1


	//   ....[58]....
        /*042c*/ 	.word	0x000074c0
        /*0430*/ 	.word	0x00000003
        /*0434*/ 	.word	0x00000000
        /*0438*/ 	.short	0x010a
        /*043a*/ 	.byte	0x3f
	.zero		1


	//   ....[59]....
        /*043c*/ 	.word	0x00007510
        /*0440*/ 	.word	0x00000005
        /*0444*/ 	.word	0x00000000
        /*0448*/ 	.short	0x010a
        /*044a*/ 	.byte	0x3f
	.zero		1


	//   ....[60]....
        /*044c*/ 	.word	0x000075e0
        /*0450*/ 	.word	0x00000015
        /*0454*/ 	.word	0x00000080
        /*0458*/ 	.short	0x010a
        /*045a*/ 	.byte	0x3f
	.zero		1


	//   ....[61]....
        /*045c*/ 	.word	0x000076b0
        /*0460*/ 	.word	0x00000007
        /*0464*/ 	.word	0x00000000
        /*0468*/ 	.short	0x010a
        /*046a*/ 	.byte	0x3f
	.zero		1


	//   ....[62]....
        /*046c*/ 	.word	0x00007700
        /*0470*/ 	.word	0x00000006
        /*0474*/ 	.word	0x00000000
        /*0478*/ 	.short	0x010a
        /*047a*/ 	.byte	0x3f
	.zero		1


	//   ....[63]....
        /*047c*/ 	.word	0x00007750
        /*0480*/ 	.word	0x00000007
        /*0484*/ 	.word	0x00000000
        /*0488*/ 	.short	0x010a
        /*048a*/ 	.byte	0x3f
	.zero		1


	//   ....[64]....
        /*048c*/ 	.word	0x000077a0
        /*0490*/ 	.word	0x00000006
        /*0494*/ 	.word	0x00000000
        /*0498*/ 	.short	0x010a
        /*049a*/ 	.byte	0x3f
	.zero		1


	//   ....[65]....
        /*049c*/ 	.word	0x000077f0
        /*04a0*/ 	.word	0x00000007
        /*04a4*/ 	.word	0x00000000
        /*04a8*/ 	.short	0x010a
        /*04aa*/ 	.byte	0x3f
	.zero		1


	//   ....[66]....
        /*04ac*/ 	.word	0x00007840
        /*04b0*/ 	.word	0x00000006
        /*04b4*/ 	.word	0x00000000
        /*04b8*/ 	.short	0x010a
        /*04ba*/ 	.byte	0x3f
	.zero		1


	//   ....[67]....
        /*04bc*/ 	.word	0x00007890
        /*04c0*/ 	.word	0x00000007
        /*04c4*/ 	.word	0x00000000
        /*04c8*/ 	.short	0x010a
        /*04ca*/ 	.byte	0x3f
	.zero		1


	//   ....[68]....
        /*04cc*/ 	.word	0x000078e0
        /*04d0*/ 	.word	0x00000006
        /*04d4*/ 	.word	0x00000000
        /*04d8*/ 	.short	0x010a
        /*04da*/ 	.byte	0x3f
	.zero		1


	//   ....[69]....
        /*04dc*/ 	.word	0x00007930
        /*04e0*/ 	.word	0x00000007
        /*04e4*/ 	.word	0x00000000
        /*04e8*/ 	.short	0x010a
        /*04ea*/ 	.byte	0x3f
	.zero		1


	//   ....[70]....
        /*04ec*/ 	.word	0x00007980
        /*04f0*/ 	.word	0x00000006
        /*04f4*/ 	.word	0x00000000
        /*04f8*/ 	.short	0x010a
        /*04fa*/ 	.byte	0x3f
	.zero		1


	//   ....[71]....
        /*04fc*/ 	.word	0x000079d0
        /*0500*/ 	.word	0x00000007
        /*0504*/ 	.word	0x00000000
        /*0508*/ 	.short	0x010a
        /*050a*/ 	.byte	0x3f
	.zero		1


	//   ....[72]....
        /*050c*/ 	.word	0x00007a20
        /*0510*/ 	.word	0x00000006
        /*0514*/ 	.word	0x00000000
        /*0518*/ 	.short	0x010a
        /*051a*/ 	.byte	0x3f
	.zero		1


	//   ....[73]....
        /*051c*/ 	.word	0x00007a70
        /*0520*/ 	.word	0x00000007
        /*0524*/ 	.word	0x00000000
        /*0528*/ 	.short	0x010a
        /*052a*/ 	.byte	0x3f
	.zero		1


	//   ....[74]....
        /*052c*/ 	.word	0x00007ac0
        /*0530*/ 	.word	0x00000006
        /*0534*/ 	.word	0x00000000
        /*0538*/ 	.short	0x010a
        /*053a*/ 	.byte	0x3f
	.zero		1


	//   ....[75]....
        /*053c*/ 	.word	0x00007b10
        /*0540*/ 	.word	0x00000007
        /*0544*/ 	.word	0x00000000
        /*0548*/ 	.short	0x010a
        /*054a*/ 	.byte	0x3f
	.zero		1


	//----- nvinfo : EIATTR_NUM_MBARRIERS
	.align		4
.L_35:
        /*054c*/ 	.byte	0x03, 0x38
        /*054e*/ 	.short	0x0022


	//----- nvinfo : EIATTR_EXIT_INSTR_OFFSETS
	.align		4
        /*0550*/ 	.byte	0x04, 0x1c
        /*0552*/ 	.short	(.L_37 - .L_36)


	//   ....[0]....
.L_36:
        /*0554*/ 	.word	0x00000b10


	//   ....[1]....
        /*0558*/ 	.word	0x00001320


	//   ....[2]....
        /*055c*/ 	.word	0x00005850


	//   ....[3]....
        /*0560*/ 	.word	0x00005db0


	//   ....[4]....
        /*0564*/ 	.word	0x000074b0


	//----- nvinfo : EIATTR_MAX_THREADS
	.align		4
.L_37:
        /*0568*/ 	.byte	0x04, 0x05
        /*056a*/ 	.short	(.L_39 - .L_38)
.L_38:
        /*056c*/ 	.word	0x00000180
        /*0570*/ 	.word	0x00000001
        /*0574*/ 	.word	0x00000001


	//----- nvinfo : EIATTR_CRS_STACK_SIZE
	.align		4
.L_39:
        /*0578*/ 	.byte	0x04, 0x1e
        /*057a*/ 	.short	(.L_41 - .L_40)
.L_40:
        /*057c*/ 	.word	0x00000000


	//----- nvinfo : EIATTR_CBANK_PARAM_SIZE
	.align		4
.L_41:
        /*0580*/ 	.byte	0x03, 0x19
        /*0582*/ 	.short	0x0470


	//----- nvinfo : EIATTR_PARAM_CBANK
	.align		4
        /*0584*/ 	.byte	0x04, 0x0a
        /*0586*/ 	.short	(.L_43 - .L_42)
	.align		4
.L_42:
        /*0588*/ 	.word	index@(.nv.constant0._ZN7cutlass13device_kernelINS_4gemm6kernel13GemmUniversalIN4cute5tupleIJiiiiEEENS1_10collective13CollectiveMmaINS1_34MainloopSm90TmaGmmaWarpSpecializedILi16ENS5_IJNS4_1CILi2EEENSA_ILi1EEESC_EEENS1_35KernelTmaWarpSpecializedCooperativeEEENS5_IJNSA_ILi128EEENSA_ILi96EEENSA_ILi32EEEEEENS_10bfloat16_tENS5_IJlSC_lEEESK_SL_NS4_8TiledMMAINS4_8MMA_AtomIJNS4_4SM904GMMA27MMA_64x96x16_F32BF16BF16_SSILNSP_5MajorE0ELSR_0ELNSP_7ScaleInE1ELSS_1EEEEEENS4_6LayoutISD_NS5_IJSC_NSA_ILi0EEESW_EEEEENS5_IJNS4_10UnderscoreESZ_SZ_EEEEENS4_13SM90_TMA_LOADENS4_14ComposedLayoutINS4_7SwizzleILi2ELi4ELi3EEENS4_18smem_ptr_flag_bitsILi16EEENSV_INS5_IJNSA_ILi8EEESI_EEENS5_IJSI_SC_EEEEEEEvNS4_8identityENS4_23SM90_TMA_LOAD_MULTICASTES1C_vS1D_EENS_8epilogue10collective6detail29Sm90TmaWarpSpecializedAdapterINS1H_15DefaultEpilogueISK_SL_SL_NS1G_6thread17LinearCombinationISK_Li1EffLNS1L_9ScaleType4KindE0ELNS_15FloatRoundStyleE2ESK_EENS1_15EpilogueDefaultEEEEEvvEEEEvNT_6ParamsE)
        /*058c*/ 	.short	0x0210
        /*058e*/ 	.short	0x0470


	//----- nvinfo : EIATTR_SW_WAR
	.align		4
.L_43:
        /*0590*/ 	.byte	0x04, 0x36
        /*0592*/ 	.short	(.L_45 - .L_44)
.L_44:
        /*0594*/ 	.word	0x00000008
.L_45:


//--------------------- .nv.callgraph             --------------------------
	.section	.nv.callgraph,"",@"SHT_CUDA_CALLGRAPH"
	.align	4
	.sectionentsize	8
	.align		4
        /*0000*/ 	.word	0x00000000
	.align		4
        /*0004*/ 	.word	0xffffffff
	.align		4
        /*0008*/ 	.word	index@(_ZN7cutlass13device_kernelINS_4gemm6kernel13GemmUniversalIN4cute5tupleIJiiiiEEENS1_10collective13CollectiveMmaINS1_34MainloopSm90TmaGmmaWarpSpecializedILi16ENS5_IJNS4_1CILi2EEENSA_ILi1EEESC_EEENS1_35KernelTmaWarpSpecializedCooperativeEEENS5_IJNSA_ILi128EEENSA_ILi96EEENSA_ILi32EEEEEENS_10bfloat16_tENS5_IJlSC_lEEESK_SL_NS4_8TiledMMAINS4_8MMA_AtomIJNS4_4SM904GMMA27MMA_64x96x16_F32BF16BF16_SSILNSP_5MajorE0ELSR_0ELNSP_7ScaleInE1ELSS_1EEEEEENS4_6LayoutISD_NS5_IJSC_NSA_ILi0EEESW_EEEEENS5_IJNS4_10UnderscoreESZ_SZ_EEEEENS4_13SM90_TMA_LOADENS4_14ComposedLayoutINS4_7SwizzleILi2ELi4ELi3EEENS4_18smem_ptr_flag_bitsILi16EEENSV_INS5_IJNSA_ILi8EEESI_EEENS5_IJSI_SC_EEEEEEEvNS4_8identityENS4_23SM90_TMA_LOAD_MULTICASTES1C_vS1D_EENS_8epilogue10collective6detail29Sm90TmaWarpSpecializedAdapterINS1H_15DefaultEpilogueISK_SL_SL_NS1G_6thread17LinearCombinationISK_Li1EffLNS1L_9ScaleType4KindE0ELNS_15FloatRoundStyleE2ESK_EENS1_15EpilogueDefaultEEEEEvvEEEEvNT_6ParamsE)
	.align		4
        /*000c*/ 	.word	index@(__assertfail)
	.align		4
        /*0010*/ 	.word	0x00000000
	.align		4
        /*0014*/ 	.word	0xfffffffe
	.align		4
        /*0018*/ 	.word	0x00000000
	.align		4
        /*001c*/ 	.word	0xfffffffd
	.align		4
        /*0020*/ 	.word	0x00000000
	.align		4
        /*0024*/ 	.word	0xfffffffc


//--------------------- .nv.constant4             --------------------------
	.section	.nv.constant4,"a",@progbits
	.align	8
	.align		8
.nv.constant4:
        /*0000*/ 	.dword	__assertfail
	.align		8
        /*0008*/ 	.dword	__unnamed_1
	.align		8
        /*0010*/ 	.dword	_ZN40_INTERNAL_de52f2c3_4_k_cu_fdfdd11f_140994cuda3std3__45__cpo5beginE
	.align		8
        /*0018*/ 	.dword	_ZN40_INTERNAL_de52f2c3_4_k_cu_fdfdd11f_140994cuda3std3__45__cpo3endE
	.align		8
        /*0020*/ 	.dword	_ZN40_INTERNAL_de52f2c3_4_k_cu_fdfdd11f_140994cuda3std3__45__cpo6cbeginE
	.align		8
        /*0028*/ 	.dword	_ZN40_INTERNAL_de52f2c3_4_k_cu_fdfdd11f_140994cuda3std3__45__cpo4cendE
	.align		8
        /*0030*/ 	.dword	_ZN40_INTERNAL_de52f2c3_4_k_cu_fdfdd11f_140994cuda3std3__442_GLOBAL__N__de52f2c3_4_k_cu_fdfdd11f_140996ignoreE
	.align		8
        /*0038*/ 	.dword	_ZN40_INTERNAL_de52f2c3_4_k_cu_fdfdd11f_140994cuda3std3__419piecewise_constructE
	.align		8
        /*0040*/ 	.dword	_ZN40_INTERNAL_de52f2c3_4_k_cu_fdfdd11f_140994cuda3std3__48in_placeE
	.align		8
        /*0048*/ 	.dword	_ZN40_INTERNAL_de52f2c3_4_k_cu_fdfdd11f_140994cuda3std6ranges3__45__cpo4swapE
	.align		8
        /*0050*/ 	.dword	_ZN40_INTERNAL_de52f2c3_4_k_cu_fdfdd11f_140994cuda3std6ranges3__45__cpo9iter_moveE
	.align		8
        /*0058*/ 	.dword	_ZN40_INTERNAL_de52f2c3_4_k_cu_fdfdd11f_140994cute7productE
	.align		8
        /*0060*/ 	.dword	_ZN40_INTERNAL_de52f2c3_4_k_cu_fdfdd11f_140994cute1_E
	.align		8
        /*0068*/ 	.dword	$str$22
	.align		8
        /*0070*/ 	.dword	$str$23


//--------------------- .text._ZN7cutlass13device_kernelINS_4gemm6kernel13GemmUniversalIN4cute5tupleIJiiiiEEENS1_10collective13CollectiveMmaINS1_34MainloopSm90TmaGmmaWarpSpecializedILi16ENS5_IJNS4_1CILi2EEENSA_ILi1EEESC_EEENS1_35KernelTmaWarpSpecializedCooperativeEEENS5_IJNSA_ILi128EEENSA_ILi96EEENSA_ILi32EEEEEENS_10bfloat16_tENS5_IJlSC_lEEESK_SL_NS4_8TiledMMAINS4_8MMA_AtomIJNS4_4SM904GMMA27MMA_64x96x16_F32BF16BF16_SSILNSP_5MajorE0ELSR_0ELNSP_7ScaleInE1ELSS_1EEEEEENS4_6LayoutISD_NS5_IJSC_NSA_ILi0EEESW_EEEEENS5_IJNS4_10UnderscoreESZ_SZ_EEEEENS4_13SM90_TMA_LOADENS4_14ComposedLayoutINS4_7SwizzleILi2ELi4ELi3EEENS4_18smem_ptr_flag_bitsILi16EEENSV_INS5_IJNSA_ILi8EEESI_EEENS5_IJSI_SC_EEEEEEEvNS4_8identityENS4_23SM90_TMA_LOAD_MULTICASTES1C_vS1D_EENS_8epilogue10collective6detail29Sm90TmaWarpSpecializedAdapterINS1H_15DefaultEpilogueISK_SL_SL_NS1G_6thread17LinearCombinationISK_Li1EffLNS1L_9ScaleType4KindE0ELNS_15FloatRoundStyleE2ESK_EENS1_15EpilogueDefaultEEEEEvvEEEEvNT_6ParamsE --------------------------
	.section	.text._ZN7cutlass13device_kernelINS_4gemm6kernel13GemmUniversalIN4cute5tupleIJiiiiEEENS1_10collective13CollectiveMmaINS1_34MainloopSm90TmaGmmaWarpSpecializedILi16ENS5_IJNS4_1CILi2EEENSA_ILi1EEESC_EEENS1_35KernelTmaWarpSpecializedCooperativeEEENS5_IJNSA_ILi128EEENSA_ILi96EEENSA_ILi32EEEEEENS_10bfloat16_tENS5_IJlSC_lEEESK_SL_NS4_8TiledMMAINS4_8MMA_AtomIJNS4_4SM904GMMA27MMA_64x96x16_F32BF16BF16_SSILNSP_5MajorE0ELSR_0ELNSP_7ScaleInE1ELSS_1EEEEEENS4_6LayoutISD_NS5_IJSC_NSA_ILi0EEESW_EEEEENS5_IJNS4_10UnderscoreESZ_SZ_EEEEENS4_13SM90_TMA_LOADENS4_14ComposedLayoutINS4_7SwizzleILi2ELi4ELi3EEENS4_18smem_ptr_flag_bitsILi16EEENSV_INS5_IJNSA_ILi8EEESI_EEENS5_IJSI_SC_EEEEEEEvNS4_8identityENS4_23SM90_TMA_LOAD_MULTICASTES1C_vS1D_EENS_8epilogue10collective6detail29Sm90TmaWarpSpecializedAdapterINS1H_15DefaultEpilogueISK_SL_SL_NS1G_6thread17LinearCombinationISK_Li1EffLNS1L_9ScaleType4KindE0ELNS_15FloatRoundStyleE2ESK_EENS1_15EpilogueDefaultEEEEEvvEEEEvNT_6ParamsE,"ax",@progbits
	.align	128
.text._ZN7cutlass13device_kernelINS_4gemm6kernel13GemmUniversalIN4cute5tupleIJiiiiEEENS1_10collective13CollectiveMmaINS1_34MainloopSm90TmaGmmaWarpSpecializedILi16ENS5_IJNS4_1CILi2EEENSA_ILi1EEESC_EEENS1_35KernelTmaWarpSpecializedCooperativeEEENS5_IJNSA_ILi128EEENSA_ILi96EEENSA_ILi32EEEEEENS_10bfloat16_tENS5_IJlSC_lEEESK_SL_NS4_8TiledMMAINS4_8MMA_AtomIJNS4_4SM904GMMA27MMA_64x96x16_F32BF16BF16_SSILNSP_5MajorE0ELSR_0ELNSP_7ScaleInE1ELSS_1EEEEEENS4_6LayoutISD_NS5_IJSC_NSA_ILi0EEESW_EEEEENS5_IJNS4_10UnderscoreESZ_SZ_EEEEENS4_13SM90_TMA_LOADENS4_14ComposedLayoutINS4_7SwizzleILi2ELi4ELi3EEENS4_18smem_ptr_flag_bitsILi16EEENSV_INS5_IJNSA_ILi8EEESI_EEENS5_IJSI_SC_EEEEEEEvNS4_8identityENS4_23SM90_TMA_LOAD_MULTICASTES1C_vS1D_EENS_8epilogue10collective6detail29Sm90TmaWarpSpecializedAdapterINS1H_15DefaultEpilogueISK_SL_SL_NS1G_6thread17LinearCombinationISK_Li1EffLNS1L_9ScaleType4KindE0ELNS_15FloatRoundStyleE2ESK_EENS1_15EpilogueDefaultEEEEEvvEEEEvNT_6ParamsE:
        .type           _ZN7cutlass13device_kernelINS_4gemm6kernel13GemmUniversalIN4cute5tupleIJiiiiEEENS1_10collective13CollectiveMmaINS1_34MainloopSm90TmaGmmaWarpSpecializedILi16ENS5_IJNS4_1CILi2EEENSA_ILi1EEESC_EEENS1_35KernelTmaWarpSpecializedCooperativeEEENS5_IJNSA_ILi128EEENSA_ILi96EEENSA_ILi32EEEEEENS_10bfloat16_tENS5_IJlSC_lEEESK_SL_NS4_8TiledMMAINS4_8MMA_AtomIJNS4_4SM904GMMA27MMA_64x96x16_F32BF16BF16_SSILNSP_5MajorE0ELSR_0ELNSP_7ScaleInE1ELSS_1EEEEEENS4_6LayoutISD_NS5_IJSC_NSA_ILi0EEESW_EEEEENS5_IJNS4_10UnderscoreESZ_SZ_EEEEENS4_13SM90_TMA_LOADENS4_14ComposedLayoutINS4_7SwizzleILi2ELi4ELi3EEENS4_18smem_ptr_flag_bitsILi16EEENSV_INS5_IJNSA_ILi8EEESI_EEENS5_IJSI_SC_EEEEEEEvNS4_8identityENS4_23SM90_TMA_LOAD_MULTICASTES1C_vS1D_EENS_8epilogue10collective6detail29Sm90TmaWarpSpecializedAdapterINS1H_15DefaultEpilogueISK_SL_SL_NS1G_6thread17LinearCombinationISK_Li1EffLNS1L_9ScaleType4KindE0ELNS_15FloatRoundStyleE2ESK_EENS1_15EpilogueDefaultEEEEEvvEEEEvNT_6ParamsE,@function
        .size           _ZN7cutlass13device_kernelINS_4gemm6kernel13GemmUniversalIN4cute5tupleIJiiiiEEENS1_10collective13CollectiveMmaINS1_34MainloopSm90TmaGmmaWarpSpecializedILi16ENS5_IJNS4_1CILi2EEENSA_ILi1EEESC_EEENS1_35KernelTmaWarpSpecializedCooperativeEEENS5_IJNSA_ILi128EEENSA_ILi96EEENSA_ILi32EEEEEENS_10bfloat16_tENS5_IJlSC_lEEESK_SL_NS4_8TiledMMAINS4_8MMA_AtomIJNS4_4SM904GMMA27MMA_64x96x16_F32BF16BF16_SSILNSP_5MajorE0ELSR_0ELNSP_7ScaleInE1ELSS_1EEEEEENS4_6LayoutISD_NS5_IJSC_NSA_ILi0EEESW_EEEEENS5_IJNS4_10UnderscoreESZ_SZ_EEEEENS4_13SM90_TMA_LOADENS4_14ComposedLayoutINS4_7SwizzleILi2ELi4ELi3EEENS4_18smem_ptr_flag_bitsILi16EEENSV_INS5_IJNSA_ILi8EEESI_EEENS5_IJSI_SC_EEEEEEEvNS4_8identityENS4_23SM90_TMA_LOAD_MULTICASTES1C_vS1D_EENS_8epilogue10collective6detail29Sm90TmaWarpSpecializedAdapterINS1H_15DefaultEpilogueISK_SL_SL_NS1G_6thread17LinearCombinationISK_Li1EffLNS1L_9ScaleType4KindE0ELNS_15FloatRoundStyleE2ESK_EENS1_15EpilogueDefaultEEEEEvvEEEEvNT_6ParamsE,(.L_x_190 - _ZN7cutlass13device_kernelINS_4gemm6kernel13GemmUniversalIN4cute5tupleIJiiiiEEENS1_10collective13CollectiveMmaINS1_34MainloopSm90TmaGmmaWarpSpecializedILi16ENS5_IJNS4_1CILi2EEENSA_ILi1EEESC_EEENS1_35KernelTmaWarpSpecializedCooperativeEEENS5_IJNSA_ILi128EEENSA_ILi96EEENSA_ILi32EEEEEENS_10bfloat16_tENS5_IJlSC_lEEESK_SL_NS4_8TiledMMAINS4_8MMA_AtomIJNS4_4SM904GMMA27MMA_64x96x16_F32BF16BF16_SSILNSP_5MajorE0ELSR_0ELNSP_7ScaleInE1ELSS_1EEEEEENS4_6LayoutISD_NS5_IJSC_NSA_ILi0EEESW_EEEEENS5_IJNS4_10UnderscoreESZ_SZ_EEEEENS4_13SM90_TMA_LOADENS4_14ComposedLayoutINS4_7SwizzleILi2ELi4ELi3EEENS4_18smem_ptr_flag_bitsILi16EEENSV_INS5_IJNSA_ILi8EEESI_EEENS5_IJSI_SC_EEEEEEEvNS4_8identityENS4_23SM90_TMA_LOAD_MULTICASTES1C_vS1D_EENS_8epilogue10collective6detail29Sm90TmaWarpSpecializedAdapterINS1H_15DefaultEpilogueISK_SL_SL_NS1G_6thread17LinearCombinationISK_Li1EffLNS1L_9ScaleType4KindE0ELNS_15FloatRoundStyleE2ESK_EENS1_15EpilogueDefaultEEEEEvvEEEEvNT_6ParamsE)
        .other          _ZN7cutlass13device_kernelINS_4gemm6kernel13GemmUniversalIN4cute5tupleIJiiiiEEENS1_10collective13CollectiveMmaINS1_34MainloopSm90TmaGmmaWarpSpecializedILi16ENS5_IJNS4_1CILi2EEENSA_ILi1EEESC_EEENS1_35KernelTmaWarpSpecializedCooperativeEEENS5_IJNSA_ILi128EEENSA_ILi96EEENSA_ILi32EEEEEENS_10bfloat16_tENS5_IJlSC_lEEESK_SL_NS4_8TiledMMAINS4_8MMA_AtomIJNS4_4SM904GMMA27MMA_64x96x16_F32BF16BF16_SSILNSP_5MajorE0ELSR_0ELNSP_7ScaleInE1ELSS_1EEEEEENS4_6LayoutISD_NS5_IJSC_NSA_ILi0EEESW_EEEEENS5_IJNS4_10UnderscoreESZ_SZ_EEEEENS4_13SM90_TMA_LOADENS4_14ComposedLayoutINS4_7SwizzleILi2ELi4ELi3EEENS4_18smem_ptr_flag_bitsILi16EEENSV_INS5_IJNSA_ILi8EEESI_EEENS5_IJSI_SC_EEEEEEEvNS4_8identityENS4_23SM90_TMA_LOAD_MULTICASTES1C_vS1D_EENS_8epilogue10collective6detail29Sm90TmaWarpSpecializedAdapterINS1H_15DefaultEpilogueISK_SL_SL_NS1G_6thread17LinearCombinationISK_Li1EffLNS1L_9ScaleType4KindE0ELNS_15FloatRoundStyleE2ESK_EENS1_15EpilogueDefaultEEEEEvvEEEEvNT_6ParamsE,@"STO_CUDA_ENTRY STV_DEFAULT"
_ZN7cutlass13device_kernelINS_4gemm6kernel13GemmUniversalIN4cute5tupleIJiiiiEEENS1_10collective13CollectiveMmaINS1_34MainloopSm90TmaGmmaWarpSpecializedILi16ENS5_IJNS4_1CILi2EEENSA_ILi1EEESC_EEENS1_35KernelTmaWarpSpecializedCooperativeEEENS5_IJNSA_ILi128EEENSA_ILi96EEENSA_ILi32EEEEEENS_10bfloat16_tENS5_IJlSC_lEEESK_SL_NS4_8TiledMMAINS4_8MMA_AtomIJNS4_4SM904GMMA27MMA_64x96x16_F32BF16BF16_SSILNSP_5MajorE0ELSR_0ELNSP_7ScaleInE1ELSS_1EEEEEENS4_6LayoutISD_NS5_IJSC_NSA_ILi0EEESW_EEEEENS5_IJNS4_10UnderscoreESZ_SZ_EEEEENS4_13SM90_TMA_LOADENS4_14ComposedLayoutINS4_7SwizzleILi2ELi4ELi3EEENS4_18smem_ptr_flag_bitsILi16EEENSV_INS5_IJNSA_ILi8EEESI_EEENS5_IJSI_SC_EEEEEEEvNS4_8identityENS4_23SM90_TMA_LOAD_MULTICASTES1C_vS1D_EENS_8epilogue10collective6detail29Sm90TmaWarpSpecializedAdapterINS1H_15DefaultEpilogueISK_SL_SL_NS1G_6thread17LinearCombinationISK_Li1EffLNS1L_9ScaleType4KindE0ELNS_15FloatRoundStyleE2ESK_EENS1_15EpilogueDefaultEEEEEvvEEEEvNT_6ParamsE:
[----:B------:R-:W0:Y:S01]  /*0000*/  LDC R1, c[0x0][0x28] ;  /* 0x00000a00ff017b82 */ /* 0x000e220000000800 */
[----:B------:R-:W1:Y:S01]  /*0010*/  S2R R23, SR_TID.X ;  /* 0x0000000000177919 */ /* 0x000e620000002100 */
[----:B------:R-:W-:Y:S01]  /*0020*/  ELECT P0, URZ, PT ;  /* 0x00000000003f782f */ /* 0x000fe20003800000 */
[----:B------:R-:W-:Y:S01]  /*0030*/  BSSY B0, `(.L_x_0) ;  /* 0x000000f000007945 */ /* 0x000fe20003800000 */
[--C-:B-1----:R-:W-:Y:S02]  /*0040*/  SHF.R.U32.HI R0, RZ, 0x5, R23.reuse ;  /* 0x00000005ff007819 */ /* 0x102fe40000011617 */
[----:B------:R-:W-:-:S03]  /*0050*/  SHF.R.U32.HI R7, RZ, 0x7, R23 ;  /* 0x00000007ff077819 */ /* 0x000fc60000011617 */
[----:B------:R-:W1:Y:S04]  /*0060*/  SHFL.IDX PT, R3, R0, RZ, 0x1f ;  /* 0x00001fff00037589 */ /* 0x000e6800000e0000 */
[----:B------:R2:W3:Y:S01]  /*0070*/  SHFL.IDX PT, R2, R7, RZ, 0x1f ;  /* 0x00001fff07027589 */ /* 0x0004e200000e0000 */
[----:B-1----:R-:W-:-:S13]  /*0080*/  ISETP.NE.OR P0, PT, R3, RZ, !P0 ;  /* 0x000000ff0300720c */ /* 0x002fda0004705670 */
[----:B0-23--:R-:W-:Y:S05]  /*0090*/  @P0 BRA `(.L_x_1) ;  /* 0x0000000000200947 */ /* 0x00dfea0003800000 */
[----:B------:R-:W-:Y:S02]  /*00a0*/  ULDC.64 UR4, c[0x0][0x198] ;  /* 0x0000660000047ab9 */ /* 0x000fe40000000a00 */
[----:B------:R-:W-:Y:S02]  /*00b0*/  UIADD3 UR6, UP0, UR4, 0xf0, URZ ;  /* 0x000000f004067890 */ /* 0x000fe4000ff1e03f */
[----:B------:R-:W-:Y:S02]  /*00c0*/  UIADD3 UR4, UP1, UR4, 0x1f0, URZ ;  /* 0x000001f004047890 */ /* 0x000fe4000ff3e03f */
[----:B------:R-:W-:Y:S02]  /*00d0*/  UIADD3.X UR7, URZ, UR5, URZ, UP0, !UPT ;  /* 0x000000053f077290 */ /* 0x000fe400087fe43f */
[----:B------:R-:W-:-:S07]  /*00e0*/  UIADD3.X UR5, URZ, UR5, URZ, UP1, !UPT ;  /* 0x000000053f057290 */ /* 0x000fce0008ffe43f */
[----:B------:R0:W-:Y:S02]  /*00f0*/  UTMACCTL.PF [UR6] ;  /* 0x00000000060079b9 */ /* 0x0001e40008040000 */
[----:B------:R0:W-:Y:S02]  /*0100*/  UTMACCTL.PF [UR4] ;  /* 0x00000000040079b9 */ /* 0x0001e40008040000 */
[----:B0-----:R-:W-:Y:S01]  /*0110*/  NOP ;  /* 0x0000000000007918 */ /* 0x001fe20000000000 */
.L_x_1:
[----:B------:R-:W-:Y:S05]  /*0120*/  BSYNC B0 ;  /* 0x0000000000007941 */ /* 0x000fea0003800000 */
.L_x_0:
[----:B------:R-:W0:Y:S02]  /*0130*/  SHFL.IDX PT, R5, R0, RZ, 0x1f ;  /* 0x00001fff00057589 */ /* 0x000e2400000e0000 */
[----:B0-----:R-:W-:-:S13]  /*0140*/  ISETP.NE.AND P0, PT, R5, RZ, PT ;  /* 0x000000ff0500720c */ /* 0x001fda0003f05270 */
[----:B------:R-:W-:Y:S05]  /*0150*/  @P0 BRA `(.L_x_2) ;  /* 0x0000000000c40947 */ /* 0x000fea0003800000 */
[----:B------:R-:W-:Y:S01]  /*0160*/  ELECT P0, URZ, PT ;  /* 0x00000000003f782f */ /* 0x000fe20003800000 */
[----:B------:R-:W-:-:S12]  /*0170*/  BSSY B0, `(.L_x_2) ;  /* 0x000002f000007945 */ /* 0x000fd80003800000 */
[----:B------:R-:W-:Y:S05]  /*0180*/  @!P0 BRA `(.L_x_3) ;  /* 0x0000000000b48947 */ /* 0x000fea0003800000 */
[----:B------:R-:W0:Y:S01]  /*0190*/  S2UR UR8, SR_CgaCtaId ;  /* 0x00000000000879c3 */ /* 0x000e220000008800 */
[----:B------:R-:W-:Y:S01]  /*01a0*/  UMOV UR4, 0x400 ;  /* 0x0000040000047882 */ /* 0x000fe20000000000 */
[----:B------:R-:W-:Y:S01]  /*01b0*/  UMOV UR5, 0x1 ;  /* 0x0000000100057882 */ /* 0x000fe20000000000 */
[----:B------:R-:W-:Y:S02]  /*01c0*/  UMOV UR6, 0x4 ;  /* 0x0000000400067882 */ /* 0x000fe40000000000 */
[----:B------:R-:W-:-:S04]  /*01d0*/  UIADD3 UR6, -UR6, 0x100000, URZ ;  /* 0x0010000006067890 */ /* 0x000fc8000fffe13f */
[----:B------:R-:W-:Y:S02]  /*01e0*/  USHF.L.U32 UR7, UR6, 0xb, URZ ;  /* 0x0000000b06077899 */ /* 0x000fe4000800063f */
[----:B------:R-:W-:Y:S02]  /*01f0*/  USHF.L.U32 UR6, UR6, 0x1, URZ ;  /* 0x0000000106067899 */ /* 0x000fe4000800063f */
[----:B0-----:R-:W-:Y:S02]  /*0200*/  ULEA UR8, UR8, UR4, 0x18 ;  /* 0x0000000408087291 */ /* 0x001fe4000f8ec03f */
[----:B------:R-:W-:-:S04]  /*0210*/  UIADD3 UR4, -UR5, 0x100000, URZ ;  /* 0x0010000005047890 */ /* 0x000fc8000fffe13f */
[----:B------:R-:W-:Y:S02]  /*0220*/  USHF.L.U32 UR5, UR4, 0xb, URZ ;  /* 0x0000000b04057899 */ /* 0x000fe4000800063f */
[----:B------:R-:W-:Y:S01]  /*0230*/  USHF.L.U32 UR4, UR4, 0x1, URZ ;  /* 0x0000000104047899 */ /* 0x000fe2000800063f */
[----:B------:R-:W0:Y:S11]  /*0240*/  FENCE.VIEW.ASYNC.S ;  /* 0x00000000000073c6 */ /* 0x000e360000000000 */
[----:B0-----:R0:W1:Y:S01]  /*0250*/  SYNCS.EXCH.64 URZ, [UR8], UR4 ;  /* 0x00000004083f75b2 */ /* 0x0010620008000100 */
[----:B------:R0:W2:Y:S01]  /*0260*/  SYNCS.EXCH.64 URZ, [UR8+0x80], UR6 ;  /* 0x00008006083f75b2 */ /* 0x0000a20008000100 */
[----:B------:R0:W3:Y:S01]  /*0270*/  SYNCS.EXCH.64 URZ, [UR8+0x8], UR4 ;  /* 0x00000804083f75b2 */ /* 0x0000e20008000100 */
[----:B------:R0:W4:Y:S01]  /*0280*/  SYNCS.EXCH.64 URZ, [UR8+0x88], UR6 ;  /* 0x00008806083f75b2 */ /* 0x0001220008000100 */
[----:B------:R0:W0:Y:S01]  /*0290*/  SYNCS.EXCH.64 URZ, [UR8+0x10], UR4 ;  /* 0x00001004083f75b2 */ /* 0x0000220008000100 */
        /* <DEDUP_REMOVED lines=27> */
[----:B-1234-:R-:W-:Y:S01]  /*0450*/  NOP ;  /* 0x0000000000007918 */ /* 0x01efe20000000000 */
.L_x_3:
[----:B0-----:R-:W-:Y:S05]  /*0460*/  BSYNC B0 ;  /* 0x0000000000007941 */ /* 0x001fea0003800000 */
.L_x_2:
[----:B------:R-:W-:Y:S01]  /*0470*/  SHF.R.S32.HI R4, RZ, 0x1f, R23 ;  /* 0x0000001fff047819 */ /* 0x000fe20000011417 */
[----:B------:R-:W0:Y:S01]  /*0480*/  SHFL.IDX PT, R0, R0, RZ, 0x1f ;  /* 0x00001fff00007589 */ /* 0x000e2200000e0000 */
[----:B------:R-:W1:Y:S01]  /*0490*/  S2UR UR8, SR_CTAID.X ;  /* 0x00000000000879c3 */ /* 0x000e620000002500 */
[----:B------:R-:W-:Y:S02]  /*04a0*/  ELECT P0, URZ, PT ;  /* 0x00000000003f782f */ /* 0x000fe40003800000 */
[----:B------:R-:W-:Y:S01]  /*04b0*/  LEA.HI R4, R4, R23, RZ, 0x7 ;  /* 0x0000001704047211 */ /* 0x000fe200078f38ff */
[----:B------:R-:W-:Y:S01]  /*04c0*/  ULDC UR4, c[0x0][0x150] ;  /* 0x0000540000047ab9 */ /* 0x000fe20000000800 */
[----:B------:R-:W-:Y:S01]  /*04d0*/  SHF.R.S32.HI R6, RZ, 0x1f, R5 ;  /* 0x0000001fff067819 */ /* 0x000fe20000011405 */
[----:B------:R-:W-:Y:S01]  /*04e0*/  NOP ;  /* 0x0000000000007918 */ /* 0x000fe20000000000 */
[----:B------:R-:W-:Y:S01]  /*04f0*/  LOP3.LUT R4, R4, 0xffffff80, RZ, 0xc0, !PT ;  /* 0xffffff8004047812 */ /* 0x000fe200078ec0ff */
[----:B------:R-:W-:Y:S01]  /*0500*/  IMAD.MOV.U32 R19, RZ, RZ, 0x1 ;  /* 0x00000001ff137424 */ /* 0x000fe200078e00ff */
[----:B------:R-:W-:Y:S01]  /*0510*/  LEA.HI R6, R6, R5, RZ, 0x2 ;  /* 0x0000000506067211 */ /* 0x000fe200078f10ff */
[----:B------:R-:W2:Y:S01]  /*0520*/  LDC R12, c[0x0][0x144] ;  /* 0x00005100ff0c7b82 */ /* 0x000ea20000000800 */
[----:B------:R-:W-:Y:S01]  /*0530*/  NOP ;  /* 0x0000000000007918 */ /* 0x000fe20000000000 */
[----:B------:R-:W-:Y:S01]  /*0540*/  IMAD.IADD R8, R23, 0x1, -R4 ;  /* 0x0000000117087824 */ /* 0x000fe200078e0a04 */
[----:B------:R-:W-:Y:S01]  /*0550*/  LOP3.LUT R6, R6, 0x3ffffffc, RZ, 0xc0, !PT ;  /* 0x3ffffffc06067812 */ /* 0x000fe200078ec0ff */
[----:B------:R-:W3:Y:S01]  /*0560*/  S2R R4, SR_CTAID.Y ;  /* 0x0000000000047919 */ /* 0x000ee20000002600 */
[----:B------:R-:W-:-:S02]  /*0570*/  ISETP.NE.AND P3, PT, R2, RZ, PT ;  /* 0x000000ff0200720c */ /* 0x000fc40003f65270 */
[----:B------:R-:W-:Y:S01]  /*0580*/  SHF.R.S32.HI R9, RZ, 0x1f, R8 ;  /* 0x0000001fff097819 */ /* 0x000fe20000011408 */
[----:B------:R-:W-:Y:S01]  /*0590*/  IMAD.IADD R6, R5, 0x1, -R6 ;  /* 0x0000000105067824 */ /* 0x000fe200078e0a06 */
[----:B------:R-:W4:Y:S02]  /*05a0*/  LDC R14, c[0x0][0x140] ;  /* 0x00005000ff0e7b82 */ /* 0x000f240000000800 */
[----:B------:R-:W-:Y:S02]  /*05b0*/  LEA.HI R9, R9, R8, RZ, 0x3 ;  /* 0x0000000809097211 */ /* 0x000fe400078f18ff */
[----:B0-----:R-:W-:Y:S02]  /*05c0*/  ISETP.NE.OR P0, PT, R0, RZ, !P0 ;  /* 0x000000ff0000720c */ /* 0x001fe40004705670 */
[--C-:B------:R-:W-:Y:S02]  /*05d0*/  SHF.R.S32.HI R0, RZ, 0x3, R9.reuse ;  /* 0x00000003ff007819 */ /* 0x100fe40000011409 */
[----:B------:R-:W-:-:S02]  /*05e0*/  SHF.R.S32.HI R9, RZ, 0x1f, R9 ;  /* 0x0000001fff097819 */ /* 0x000fc40000011409 */
[----:B-1----:R-:W-:Y:S02]  /*05f0*/  I2FP.F32.U32 R10, UR8 ;  /* 0x00000008000a7c45 */ /* 0x002fe40008201000 */
[----:B------:R-:W-:-:S03]  /*0600*/  LEA.HI R9, R9, R0, RZ, 0x2 ;  /* 0x0000000009097211 */ /* 0x000fc600078f10ff */
[----:B------:R-:W-:Y:S01]  /*0610*/  FMUL R10, R10, UR4 ;  /* 0x000000040a0a7c20 */ /* 0x000fe20008400000 */
[----:B------:R-:W-:Y:S01]  /*0620*/  LOP3.LUT R9, R9, 0xfffffffc, RZ, 0xc0, !PT ;  /* 0xfffffffc09097812 */ /* 0x000fe200078ec0ff */
[----:B------:R-:W-:Y:S01]  /*0630*/  VOTEU.ALL UP0, P0 ;  /* 0x00000000003f7886 */ /* 0x000fe20000000000 */
[----:B------:R-:W-:Y:S01]  /*0640*/  ULDC UR4, c[0x0][0x154] ;  /* 0x0000550000047ab9 */ /* 0x000fe20000000800 */
[----:B------:R-:W-:Y:S02]  /*0650*/  VOTEU.ALL UP1, P0 ;  /* 0x00000000003f7886 */ /* 0x000fe40000020000 */
[----:B------:R-:W0:Y:S01]  /*0660*/  F2I.U32.TRUNC.NTZ R10, R10 ;  /* 0x0000000a000a7305 */ /* 0x000e22000020f000 */
[----:B------:R-:W-:Y:S01]  /*0670*/  IMAD.IADD R9, R0, 0x1, -R9 ;  /* 0x0000000100097824 */ /* 0x000fe200078e0a09 */
[----:B------:R-:W1:Y:S01]  /*0680*/  @!UP0 S2UR UR7, SR_CgaCtaId ;  /* 0x00000000000789c3 */ /* 0x000e620000008800 */
[----:B------:R-:W-:Y:S01]  /*0690*/  SHF.R.S32.HI R0, RZ, 0x1f, R3 ;  /* 0x0000001fff007819 */ /* 0x000fe20000011403 */
[----:B------:R-:W-:Y:S01]  /*06a0*/  @!UP0 UMOV UR6, 0x400 ;  /* 0x0000040000068882 */ /* 0x000fe20000000000 */
[----:B------:R-:W-:Y:S01]  /*06b0*/  IMAD R22, R6, 0x4, R9 ;  /* 0x0000000406167824 */ /* 0x000fe200078e0209 */
[----:B---3--:R-:W-:-:S02]  /*06c0*/  I2FP.F32.U32 R13, R4 ;  /* 0x00000004000d7245 */ /* 0x008fc40000201000 */
[----:B------:R-:W-:Y:S02]  /*06d0*/  LEA.HI R0, R0, R3, RZ, 0x2 ;  /* 0x0000000300007211 */ /* 0x000fe400078f10ff */
[----:B------:R-:W-:Y:S01]  /*06e0*/  LEA.HI R6, R22, R22, RZ, 0x1 ;  /* 0x0000001616067211 */ /* 0x000fe200078f08ff */
[----:B------:R-:W-:Y:S01]  /*06f0*/  FMUL R13, R13, UR4 ;  /* 0x000000040d0d7c20 */ /* 0x000fe20008400000 */
[----:B------:R-:W3:Y:S01]  /*0700*/  LDC R9, c[0x0][0x148] ;  /* 0x00005200ff097b82 */ /* 0x000ee20000000800 */
[----:B------:R-:W-:Y:S01]  /*0710*/  LOP3.LUT R0, R0, 0xfffffffc, RZ, 0xc0, !PT ;  /* 0xfffffffc00007812 */ /* 0x000fe200078ec0ff */
[----:B------:R-:W-:Y:S01]  /*0720*/  UMOV UR4, 0x20 ;  /* 0x0000002000047882 */ /* 0x000fe20000000000 */
[----:B------:R-:W-:Y:S01]  /*0730*/  LOP3.LUT R11, R6, 0xfffffffe, RZ, 0xc0, !PT ;  /* 0xfffffffe060b7812 */ /* 0x000fe200078ec0ff */
[----:B0-----:R-:W-:Y:S01]  /*0740*/  IMAD.MOV R15, RZ, RZ, -R10 ;  /* 0x000000ffff0f7224 */ /* 0x001fe200078e0a0a */
[----:B------:R-:W0:Y:S01]  /*0750*/  F2I.U32.TRUNC.NTZ R13, R13 ;  /* 0x0000000d000d7305 */ /* 0x000e22000020f000 */
[----:B------:R-:W-:Y:S01]  /*0760*/  IMAD.IADD R3, R3, 0x1, -R0 ;  /* 0x0000000103037824 */ /* 0x000fe200078e0a00 */
[----:B------:R-:W-:-:S04]  /*0770*/  @!UP0 UIADD3 UR4, -UR4, 0x100000, URZ ;  /* 0x0010000004048890 */ /* 0x000fc8000fffe13f */
[----:B------:R-:W-:Y:S02]  /*0780*/  @!UP0 USHF.L.U32 UR5, UR4, 0xb, URZ ;  /* 0x0000000b04058899 */ /* 0x000fe4000800063f */
[----:B------:R-:W-:Y:S01]  /*0790*/  @!UP0 USHF.L.U32 UR4, UR4, 0x1, URZ ;  /* 0x0000000104048899 */ /* 0x000fe2000800063f */
[----:B--2---:R-:W-:Y:S01]  /*07a0*/  IMAD R6, R12, R15, UR8 ;  /* 0x000000080c067e24 */ /* 0x004fe2000f8e020f */
[----:B----4-:R-:W-:Y:S01]  /*07b0*/  ISETP.EQ.U32.AND P2, PT, R14, 0x1, PT ;  /* 0x000000010e00780c */ /* 0x010fe20003f42070 */
[----:B------:R-:W-:Y:S01]  /*07c0*/  IMAD.IADD R11, R22, 0x1, -R11 ;  /* 0x00000001160b7824 */ /* 0x000fe200078e0a0b */
[----:B------:R-:W-:Y:S01]  /*07d0*/  ISETP.NE.AND P1, PT, R3, 0x3, PT ;  /* 0x000000030300780c */ /* 0x000fe20003f25270 */
[----:B-1----:R-:W-:-:S03]  /*07e0*/  @!UP0 ULEA UR6, UR7, UR6, 0x18 ;  /* 0x0000000607068291 */ /* 0x002fc6000f8ec03f */
[----:B------:R-:W-:Y:S01]  /*07f0*/  ISETP.NE.AND P4, PT, R11, R6, PT ;  /* 0x000000060b00720c */ /* 0x000fe20003f85270 */
[----:B------:R-:W-:Y:S01]  /*0800*/  IMAD.SHL.U32 R11, R22, 0x4, RZ ;  /* 0x00000004160b7824 */ /* 0x000fe200078e00ff */
[----:B------:R-:W-:Y:S01]  /*0810*/  VOTEU.ALL UP0, P0 ;  /* 0x00000000003f7886 */ /* 0x000fe20000000000 */
[----:B------:R-:W-:Y:S01]  /*0820*/  LOP3.LUT P0, RZ, R8, 0x7, RZ, 0xc0, !PT ;  /* 0x0000000708ff7812 */ /* 0x000fe2000780c0ff */
[----:B------:R-:W-:Y:S01]  /*0830*/  VIADD R8, R2, 0xffffffff ;  /* 0xffffffff02087836 */ /* 0x000fe20000000000 */
[----:B------:R-:W-:Y:S01]  /*0840*/  ISETP.EQ.OR P1, PT, R3, RZ, !P1 ;  /* 0x000000ff0300720c */ /* 0x000fe20004f22670 */
[----:B0-----:R-:W-:Y:S01]  /*0850*/  IMAD.MOV R24, RZ, RZ, -R13 ;  /* 0x000000ffff187224 */ /* 0x001fe200078e0a0d */
[----:B------:R-:W-:Y:S02]  /*0860*/  LOP3.LUT R22, R22, 0xc, R11, 0x78, !PT ;  /* 0x0000000c16167812 */ /* 0x000fe400078e780b */
[----:B------:R-:W-:Y:S01]  /*0870*/  ISETP.EQ.AND P1, PT, R2, RZ, P1 ;  /* 0x000000ff0200720c */ /* 0x000fe20000f22270 */
[----:B---3--:R-:W-:Y:S01]  /*0880*/  IMAD R11, R9, R24, R4 ;  /* 0x00000018090b7224 */ /* 0x008fe200078e0204 */
[C---:B------:R-:W-:Y:S01]  /*0890*/  ISETP.LT.U32.AND P0, PT, R22.reuse, 0x2, !P0 ;  /* 0x000000021600780c */ /* 0x040fe20004701070 */
[----:B------:R-:W0:Y:S02]  /*08a0*/  FENCE.VIEW.ASYNC.S ;  /* 0x00000000000073c6 */ /* 0x000e240000000000 */
[----:B0-----:R0:W1:Y:S01]  /*08b0*/  @!UP0 SYNCS.EXCH.64 URZ, [UR6+0x110], UR4 ;  /* 0x00011004063f85b2 */ /* 0x0010620008000100 */
[----:B------:R-:W-:-:S02]  /*08c0*/  @P4 LEA.HI R0, R22, R22, RZ, 0x1 ;  /* 0x0000001616004211 */ /* 0x000fc400078f08ff */
[----:B------:R-:W-:Y:S02]  /*08d0*/  ISETP.GE.U32.AND P6, PT, R8, 0x2, PT ;  /* 0x000000020800780c */ /* 0x000fe40003fc6070 */
[----:B------:R-:W-:Y:S02]  /*08e0*/  @P4 SHF.R.S32.HI R0, RZ, 0x1, R0 ;  /* 0x00000001ff004819 */ /* 0x000fe40000011400 */
[----:B------:R-:W-:Y:S02]  /*08f0*/  SEL R18, RZ, 0x1, !P1 ;  /* 0x00000001ff127807 */ /* 0x000fe40004800000 */
[----:B------:R-:W-:Y:S02]  /*0900*/  @P4 ISETP.NE.AND P5, PT, R0, R11, PT ;  /* 0x0000000b0000420c */ /* 0x000fe40003fa5270 */
[----:B------:R-:W-:Y:S02]  /*0910*/  SEL R0, RZ, 0x1, !P0 ;  /* 0x00000001ff007807 */ /* 0x000fe40004000000 */
[----:B------:R-:W-:-:S02]  /*0920*/  @P4 SEL R19, RZ, 0x1, P5 ;  /* 0x00000001ff134807 */ /* 0x000fc40002800000 */
[----:B------:R-:W-:Y:S01]  /*0930*/  SEL R18, R18, 0x2, P6 ;  /* 0x0000000212127807 */ /* 0x000fe20003000000 */
[----:B------:R0:W2:Y:S01]  /*0940*/  @!UP1 SYNCS.EXCH.64 URZ, [UR6+0x118], UR4 ;  /* 0x00011804063f95b2 */ /* 0x0000a20008000100 */
[----:B------:R-:W-:Y:S01]  /*0950*/  LOP3.LUT R19, R19, R0, RZ, 0xc0, !PT ;  /* 0x0000000013137212 */ /* 0x000fe200078ec0ff */
[----:B------:R-:W-:Y:S01]  /*0960*/  NOP ;  /* 0x0000000000007918 */ /* 0x000fe20000000000 */
[----:B------:R-:W-:Y:S01]  /*0970*/  LOP3.LUT R0, R23, 0x7f, RZ, 0xc0, !PT ;  /* 0x0000007f17007812 */ /* 0x000fe200078ec0ff */
[----:B------:R-:W-:Y:S06]  /*0980*/  @!P2 BRA `(.L_x_4) ;  /* 0x000000000008a947 */ /* 0x000fec0003800000 */
[----:B-12---:R-:W-:Y:S01]  /*0990*/  UCGABAR_ARV ;  /* 0x00000000000079c7 */ /* 0x006fe20008000000 */
[----:B------:R-:W-:Y:S05]  /*09a0*/  BRA `(.L_x_5) ;  /* 0x0000000000047947 */ /* 0x000fea0003800000 */
.L_x_4:
[----:B-12---:R-:W-:Y:S01]  /*09b0*/  NOP ;  /* 0x0000000000007918 */ /* 0x006fe20000000000 */
.L_x_5:
[----:B------:R-:W1:Y:S01]  /*09c0*/  LDC R2, c[0x0][0x65c] ;  /* 0x00019700ff027b82 */ /* 0x000e620000000800 */
[----:B------:R-:W-:Y:S02]  /*09d0*/  IMAD.U32 R10, RZ, RZ, UR8 ;  /* 0x00000008ff0a7e24 */ /* 0x000fe4000f8e00ff */
[----:B------:R-:W-:Y:S01]  /*09e0*/  IMAD.MOV.U32 R11, RZ, RZ, RZ ;  /* 0x000000ffff0b7224 */ /* 0x000fe200078e00ff */
[----:B-1----:R-:W-:-:S04]  /*09f0*/  ISETP.NE.AND P1, PT, R2, 0x1, PT ;  /* 0x000000010200780c */ /* 0x002fc80003f25270 */
[----:B------:R-:W-:-:S09]  /*0a00*/  P2R R5, PR, RZ, 0x2 ;  /* 0x00000002ff057803 */ /* 0x000fd20000000000 */
[----:B------:R-:W1:Y:S01]  /*0a10*/  @P1 LDC R17, c[0x0][0x10] ;  /* 0x00000400ff111b82 */ /* 0x000e620000000800 */
[----:B------:R-:W-:Y:S02]  /*0a20*/  @P1 IMAD.MOV.U32 R5, RZ, RZ, RZ ;  /* 0x000000ffff051224 */ /* 0x000fe400078e00ff */
[----:B------:R-:W-:-:S05]  /*0a30*/  @P1 IMAD.MOV.U32 R15, RZ, RZ, RZ ;  /* 0x000000ffff0f1224 */ /* 0x000fca00078e00ff */
[----:B------:R-:W2:Y:S01]  /*0a40*/  @!P1 LDC R13, c[0x0][0xc] ;  /* 0x00000300ff0d9b82 */ /* 0x000ea20000000800 */
[----:B-1----:R-:W-:-:S04]  /*0a50*/  @P1 IMAD.WIDE.U32 R16, R17, UR8, R4 ;  /* 0x0000000811101c25 */ /* 0x002fc8000f8e0004 */
[----:B------:R-:W-:Y:S02]  /*0a60*/  @P1 IMAD.IADD R17, R17, 0x1, R15 ;  /* 0x0000000111111824 */ /* 0x000fe400078e020f */
[----:B--2---:R-:W-:-:S04]  /*0a70*/  @!P1 IMAD.WIDE.U32 R10, R4, R13, R10 ;  /* 0x0000000d040a9225 */ /* 0x004fc800078e000a */
[----:B------:R-:W-:Y:S02]  /*0a80*/  @!P1 IMAD.MOV.U32 R16, RZ, RZ, R10 ;  /* 0x000000ffff109224 */ /* 0x000fe400078e000a */
[----:B------:R-:W-:Y:S01]  /*0a90*/  @!P1 IMAD.MOV.U32 R17, RZ, RZ, R11 ;  /* 0x000000ffff119224 */ /* 0x000fe200078e000b */
[----:B------:R-:W-:Y:S06]  /*0aa0*/  @!P2 BRA `(.L_x_6) ;  /* 0x00000000000ca947 */ /* 0x000fec0003800000 */
[----:B------:R-:W-:Y:S01]  /*0ab0*/  UCGABAR_WAIT ;  /* 0x0000000000007dc7 */ /* 0x000fe20008000000 */
[----:B------:R-:W-:Y:S01]  /*0ac0*/  CCTL.IVALL ;  /* 0x00000000ff00798f */ /* 0x000fe20002000000 */
[----:B------:R-:W-:Y:S05]  /*0ad0*/  BRA `(.L_x_7) ;  /* 0x0000000000047947 */ /* 0x000fea0003800000 */
.L_x_6:
[----:B------:R-:W-:Y:S06]  /*0ae0*/  BAR.SYNC.DEFER_BLOCKING 0x0 ;  /* 0x0000000000007b1d */ /* 0x000fec0000010000 */
.L_x_7:
[----:B------:R-:W-:Y:S05]  /*0af0*/  @!P3 BRA `(.L_x_8) ;  /* 0x0000004c0058b947 */ /* 0x000fea0003800000 */
[----:B------:R-:W-:-:S13]  /*0b00*/  ISETP.GT.U32.AND P0, PT, R8, 0x1, PT ;  /* 0x000000010800780c */ /* 0x000fda0003f04070 */
[----:B0-----:R-:W-:Y:S05]  /*0b10*/  @P0 EXIT ;  /* 0x000000000000094d */ /* 0x001fea0003800000 */
[----:B------:R-:W-:Y:S01]  /*0b20*/  ULDC.64 UR4, c[0x0][0x650] ;  /* 0x0001940000047ab9 */ /* 0x000fe20000000a00 */
[----:B------:R-:W-:Y:S01]  /*0b30*/  PRMT R3, RZ, 0x7610, R3 ;  /* 0x00007610ff037816 */ /* 0x000fe20000000003 */
[----:B------:R-:W-:Y:S01]  /*0b40*/  IMAD.MOV.U32 R79, RZ, RZ, -0x1 ;  /* 0xffffffffff4f7424 */ /* 0x000fe200078e00ff */
[----:B------:R-:W-:Y:S01]  /*0b50*/  ISETP.GE.U32.AND P0, PT, R16, UR4, PT ;  /* 0x0000000410007c0c */ /* 0x000fe2000bf06070 */
[----:B------:R-:W-:Y:S02]  /*0b60*/  IMAD.MOV.U32 R80, RZ, RZ, -0x1 ;  /* 0xffffffffff507424 */ /* 0x000fe400078e00ff */
[----:B------:R-:W-:Y:S01]  /*0b70*/  IMAD.MOV.U32 R77, RZ, RZ, -0x1 ;  /* 0xffffffffff4d7424 */ /* 0x000fe200078e00ff */
[----:B------:R-:W-:-:S13]  /*0b80*/  ISETP.GE.U32.AND.EX P0, PT, R17, UR5, PT, P0 ;  /* 0x0000000511007c0c */ /* 0x000fda000bf06100 */
[----:B------:R-:W-:Y:S05]  /*0b90*/  @P0 BRA `(.L_x_9) ;  /* 0x0000000400280947 */ /* 0x000fea0003800000 */
[----:B------:R-:W0:Y:S01]  /*0ba0*/  LDC.64 R26, c[0x0][0x628] ;  /* 0x00018a00ff1a7b82 */ /* 0x000e220000000a00 */
[----:B------:R-:W-:Y:S02]  /*0bb0*/  IMAD.MOV.U32 R10, RZ, RZ, R16 ;  /* 0x000000ffff0a7224 */ /* 0x000fe400078e0010 */
[----:B------:R-:W-:-:S05]  /*0bc0*/  IMAD.MOV.U32 R11, RZ, RZ, R17 ;  /* 0x000000ffff0b7224 */ /* 0x000fca00078e0011 */
[----:B------:R-:W1:Y:S08]  /*0bd0*/  LDC R8, c[0x0][0x630] ;  /* 0x00018c00ff087b82 */ /* 0x000e700000000800 */
[----:B------:R-:W2:Y:S01]  /*0be0*/  LDC.64 R28, c[0x0][0x620] ;  /* 0x00018800ff1c7b82 */ /* 0x000ea20000000a00 */
[----:B0-----:R-:W-:-:S04]  /*0bf0*/  ISETP.NE.U32.AND P0, PT, R26, RZ, PT ;  /* 0x000000ff1a00720c */ /* 0x001fc80003f05070 */
[----:B------:R-:W-:-:S13]  /*0c00*/  ISETP.NE.AND.EX P0, PT, R27, RZ, PT, P0 ;  /* 0x000000ff1b00720c */ /* 0x000fda0003f05300 */
[----:B-12---:R-:W-:Y:S05]  /*0c10*/  @!P0 BRA `(.L_x_10) ;  /* 0x0000000000288947 */ /* 0x006fea0003800000 */
[----:B------:R-:W0:Y:S02]  /*0c20*/  LDC R3, c[0x0][0x634] ;  /* 0x00018d00ff037b82 */ /* 0x000e240000000800 */
[----:B0-----:R-:W-:-:S05]  /*0c30*/  IADD3 R3, P0, R16, R3, RZ ;  /* 0x0000000310037210 */ /* 0x001fca0007f1e0ff */
[----:B------:R-:W-:-:S04]  /*0c40*/  IMAD.X R21, RZ, RZ, R17, P0 ;  /* 0x000000ffff157224 */ /* 0x000fc800000e0611 */
[----:B------:R-:W-:-:S04]  /*0c50*/  IMAD.WIDE.U32 R10, R21, R26, RZ ;  /* 0x0000001a150a7225 */ /* 0x000fc800078e00ff */
[----:B------:R-:W-:-:S04]  /*0c60*/  IMAD.WIDE.U32 R12, P0, R3, R27, R10 ;  /* 0x0000001b030c7225 */ /* 0x000fc8000780000a */
[----:B------:R-:W-:-:S04]  /*0c70*/  IMAD.WIDE.U32 R10, R3, R26, RZ ;  /* 0x0000001a030a7225 */ /* 0x000fc800078e00ff */
[----:B------:R-:W-:Y:S01]  /*0c80*/  IMAD.X R15, RZ, RZ, RZ, P0 ;  /* 0x000000ffff0f7224 */ /* 0x000fe200000e06ff */
[----:B------:R-:W-:Y:S01]  /*0c90*/  IADD3 RZ, P0, R11, R12, RZ ;  /* 0x0000000c0bff7210 */ /* 0x000fe20007f1e0ff */
[----:B------:R-:W-:-:S04]  /*0ca0*/  IMAD.MOV.U32 R14, RZ, RZ, R13 ;  /* 0x000000ffff0e7224 */ /* 0x000fc800078e000d */
[----:B------:R-:W-:-:S08]  /*0cb0*/  IMAD.WIDE.U32.X R10, R21, R27, R14, P0 ;  /* 0x0000001b150a7225 */ /* 0x000fd000000e040e */
.L_x_10:
[----:B------:R-:W0:Y:S01]  /*0cc0*/  LDC.64 R32, c[0x0][0x640] ;  /* 0x00019000ff207b82 */ /* 0x000e220000000a00 */
[--C-:B------:R-:W-:Y:S01]  /*0cd0*/  SHF.R.U64 R77, R10, R8, R11.reuse ;  /* 0x000000080a4d7219 */ /* 0x100fe2000000120b */
[----:B------:R-:W-:Y:S01]  /*0ce0*/  IMAD R31, R9, R24, R4 ;  /* 0x00000018091f7224 */ /* 0x000fe200078e0204 */
[----:B------:R-:W-:Y:S01]  /*0cf0*/  SHF.R.U32.HI R3, RZ, R8, R11 ;  /* 0x00000008ff037219 */ /* 0x000fe2000001160b */
[----:B------:R-:W-:Y:S01]  /*0d00*/  IMAD.MOV.U32 R25, RZ, RZ, 0x1 ;  /* 0x00000001ff197424 */ /* 0x000fe200078e00ff */
[----:B------:R-:W-:-:S03]  /*0d10*/  IADD3 R5, P0, RZ, -R77, RZ ;  /* 0x8000004dff057210 */ /* 0x000fc60007f1e0ff */
[----:B------:R-:W1:Y:S02]  /*0d20*/  LDC R12, c[0x0][0x618] ;  /* 0x00018600ff0c7b82 */ /* 0x000e640000000800 */
[----:B------:R-:W-:Y:S02]  /*0d30*/  IMAD.X R3, RZ, RZ, ~R3, P0 ;  /* 0x000000ffff037224 */ /* 0x000fe400000e0e03 */
[----:B------:R-:W-:-:S04]  /*0d40*/  IMAD.WIDE.U32 R10, R5, R28, R16 ;  /* 0x0000001c050a7225 */ /* 0x000fc800078e0010 */
[----:B------:R-:W2:Y:S01]  /*0d50*/  LDC R20, c[0x0][0x608] ;  /* 0x00018200ff147b82 */ /* 0x000ea20000000800 */
[----:B------:R-:W-:Y:S02]  /*0d60*/  IMAD R8, R3, R28, RZ ;  /* 0x0000001c03087224 */ /* 0x000fe400078e02ff */
[----:B------:R-:W-:Y:S02]  /*0d70*/  IMAD.MOV.U32 R3, RZ, RZ, -0x1 ;  /* 0xffffffffff037424 */ /* 0x000fe400078e00ff */
[----:B------:R-:W-:-:S03]  /*0d80*/  IMAD R5, R5, R29, R8 ;  /* 0x0000001d05057224 */ /* 0x000fc600078e0208 */
[----:B------:R-:W3:Y:S01]  /*0d90*/  LDC R30, c[0x0][0x658] ;  /* 0x00019600ff1e7b82 */ /* 0x000ee20000000800 */
[----:B------:R-:W-:Y:S01]  /*0da0*/  IMAD.IADD R5, R11, 0x1, R5 ;  /* 0x000000010b057824 */ /* 0x000fe200078e0205 */
[----:B0-----:R-:W-:-:S04]  /*0db0*/  ISETP.NE.U32.AND P0, PT, R32, RZ, PT ;  /* 0x000000ff2000720c */ /* 0x001fc80003f05070 */
[----:B------:R-:W-:Y:S02]  /*0dc0*/  ISETP.NE.AND.EX P0, PT, R33, RZ, PT, P0 ;  /* 0x000000ff2100720c */ /* 0x000fe40003f05300 */
[----:B------:R-:W0:Y:S01]  /*0dd0*/  LDC R26, c[0x0][0x600] ;  /* 0x00018000ff1a7b82 */ /* 0x000e220000000800 */
[-CC-:B-1----:R-:W-:Y:S02]  /*0de0*/  SHF.R.U64 R14, R10, R12.reuse, R5.reuse ;  /* 0x0000000c0a0e7219 */ /* 0x182fe40000001205 */
[----:B------:R-:W-:-:S05]  /*0df0*/  SHF.R.U32.HI R5, RZ, R12, R5 ;  /* 0x0000000cff057219 */ /* 0x000fca0000011605 */
[----:B------:R-:W1:Y:S01]  /*0e00*/  LDC R15, c[0x0][0x648] ;  /* 0x00019200ff0f7b82 */ /* 0x000e620000000800 */
[-CC-:B--2---:R-:W-:Y:S02]  /*0e10*/  SHF.R.U64 R29, R14, R20.reuse, R5.reuse ;  /* 0x000000140e1d7219 */ /* 0x184fe40000001205 */
[----:B------:R-:W-:-:S05]  /*0e20*/  SHF.R.U32.HI R5, RZ, R20, R5 ;  /* 0x00000014ff057219 */ /* 0x000fca0000011605 */
[----:B------:R-:W2:Y:S01]  /*0e30*/  LDC R21, c[0x0][0x638] ;  /* 0x00018e00ff157b82 */ /* 0x000ea20000000800 */
[-CC-:B---3--:R-:W-:Y:S02]  /*0e40*/  SHF.R.U64 R20, R29, R30.reuse, R5.reuse ;  /* 0x0000001e1d147219 */ /* 0x188fe40000001205 */
[-C--:B------:R-:W-:Y:S02]  /*0e50*/  SHF.L.U32 R3, R3, R30.reuse, RZ ;  /* 0x0000001e03037219 */ /* 0x080fe400000006ff */
[----:B------:R-:W-:Y:S01]  /*0e60*/  SHF.R.U32.HI R5, RZ, R30, R5 ;  /* 0x0000001eff057219 */ /* 0x000fe20000011605 */
[----:B------:R-:W-:Y:S01]  /*0e70*/  IMAD.MOV.U32 R4, RZ, RZ, R20 ;  /* 0x000000ffff047224 */ /* 0x000fe200078e0014 */
[----:B------:R-:W-:Y:S01]  /*0e80*/  LOP3.LUT R12, RZ, R3, RZ, 0x33, !PT ;  /* 0x00000003ff0c7212 */ /* 0x000fe200078e33ff */
[----:B------:R-:W3:Y:S01]  /*0e90*/  LDC R27, c[0x0][0x610] ;  /* 0x00018400ff1b7b82 */ /* 0x000ee20000000800 */
[----:B------:R-:W-:Y:S05]  /*0ea0*/  @!P0 BRA `(.L_x_11) ;  /* 0x0000000000288947 */ /* 0x000fea0003800000 */
[----:B------:R-:W4:Y:S02]  /*0eb0*/  LDC R3, c[0x0][0x64c] ;  /* 0x00019300ff037b82 */ /* 0x000f240000000800 */
[----:B----4-:R-:W-:-:S05]  /*0ec0*/  IADD3 R3, P0, R20, R3, RZ ;  /* 0x0000000314037210 */ /* 0x010fca0007f1e0ff */
        /* <DEDUP_REMOVED lines=8> */
.L_x_11:
[----:B-1----:R-:W-:Y:S01]  /*0f50*/  SHF.R.U64 R4, R4, R15, R5 ;  /* 0x0000000f04047219 */ /* 0x002fe20000001205 */
[----:B0-----:R-:W-:Y:S01]  /*0f60*/  VIADD R5, R26, 0xffffffff ;  /* 0xffffffff1a057836 */ /* 0x001fe20000000000 */
[----:B------:R-:W-:Y:S02]  /*0f70*/  SHF.L.U32 R3, R25, R30, RZ ;  /* 0x0000001e19037219 */ /* 0x000fe400000006ff */
[----:B------:R-:W-:Y:S01]  /*0f80*/  LOP3.LUT R12, R29, R12, RZ, 0xc0, !PT ;  /* 0x0000000c1d0c7212 */ /* 0x000fe200078ec0ff */
[----:B------:R-:W-:Y:S01]  /*0f90*/  IMAD.MOV R8, RZ, RZ, -R4 ;  /* 0x000000ffff087224 */ /* 0x000fe200078e0a04 */
[----:B------:R-:W-:Y:S02]  /*0fa0*/  SEL R6, R6, R31, !P1 ;  /* 0x0000001f06067207 */ /* 0x000fe40004800000 */
[----:B------:R-:W-:Y:S01]  /*0fb0*/  LOP3.LUT R5, R14, R5, RZ, 0xc0, !PT ;  /* 0x000000050e057212 */ /* 0x000fe200078ec0ff */
[----:B------:R-:W-:Y:S02]  /*0fc0*/  IMAD R9, R3, R4, R12 ;  /* 0x0000000403097224 */ /* 0x000fe400078e020c */
[----:B--2---:R-:W-:-:S02]  /*0fd0*/  IMAD R3, R8, R21, R20 ;  /* 0x0000001508037224 */ /* 0x004fc400078e0214 */
[----:B---3--:R-:W-:Y:S02]  /*0fe0*/  IMAD R6, R9, R27, R6 ;  /* 0x0000001b09067224 */ /* 0x008fe400078e0206 */
[----:B------:R-:W-:Y:S02]  /*0ff0*/  IMAD R79, R3, R26, R5 ;  /* 0x0000001a034f7224 */ /* 0x000fe400078e0205 */
[----:B------:R-:W-:-:S03]  /*1000*/  IMAD.MOV.U32 R4, RZ, RZ, 0x1 ;  /* 0x00000001ff047424 */ /* 0x000fc600078e00ff */
[----:B------:R-:W-:Y:S02]  /*1010*/  SEL R80, R79, R6, !P1 ;  /* 0x000000064f507207 */ /* 0x000fe40004800000 */
[----:B------:R-:W-:Y:S02]  /*1020*/  PRMT R3, R4, 0x7610, R3 ;  /* 0x0000761004037816 */ /* 0x000fe40000000003 */
[----:B------:R-:W-:-:S07]  /*1030*/  SEL R79, R6, R79, !P1 ;  /* 0x0000004f064f7207 */ /* 0x000fce0004800000 */
.L_x_9:
[----:B------:R-:W-:-:S08]  /*1040*/  NOP ;  /* 0x0000000000007918 */ /* 0x000fd00000000000 */
[----:B------:R-:W0:Y:S02]  /*1050*/  USETMAXREG.TRY_ALLOC.CTAPOOL UP0, 0xe8 ;  /* 0x000000e8000079c8 */ /* 0x000e240008000600 */
[----:B0-----:R-:W-:-:S13]  /*1060*/  PLOP3.LUT P0, PT, PT, PT, UP0, 0x80, 0x0 ;  /* 0x000000000000781c */ /* 0x001fda0003f0f008 */
[----:B------:R-:W-:Y:S05]  /*1070*/  @!P0 BRA `(.L_x_9) ;  /* 0xfffffffc00f08947 */ /* 0x000fea000383ffff */
[----:B------:R-:W-:Y:S01]  /*1080*/  ULDC.64 UR4, c[0x0][0x598] ;  /* 0x0001660000047ab9 */ /* 0x000fe20000000a00 */
[----:B------:R-:W-:Y:S01]  /*1090*/  ULDC.64 UR36, c[0x0][0x208] ;  /* 0x0000820000247ab9 */ /* 0x000fe20000000a00 */
[----:B------:R-:W-:-:S04]  /*10a0*/  ISETP.NE.U32.AND P0, PT, RZ, UR4, PT ;  /* 0x00000004ff007c0c */ /* 0x000fc8000bf05070 */
[----:B------:R-:W-:-:S13]  /*10b0*/  ISETP.NE.AND.EX P0, PT, RZ, UR5, PT, P0 ;  /* 0x00000005ff007c0c */ /* 0x000fda000bf05300 */
[----:B------:R-:W-:Y:S05]  /*10c0*/  @!P0 BRA `(.L_x_12) ;  /* 0x00000000001c8947 */ /* 0x000fea0003800000 */
[----:B------:R-:W0:Y:S02]  /*10d0*/  LDC.64 R4, c[0x0][0x598] ;  /* 0x00016600ff047b82 */ /* 0x000e240000000a00 */
[----:B0-----:R-:W2:Y:S02]  /*10e0*/  LDG.E.64 R4, desc[UR36][R4.64] ;  /* 0x0000002404047981 */ /* 0x001ea4000c1e1b00 */
[----:B--2---:R-:W-:-:S04]  /*10f0*/  ISETP.NE.U32.AND P0, PT, R4, RZ, PT ;  /* 0x000000ff0400720c */ /* 0x004fc80003f05070 */
[----:B------:R-:W-:-:S13]  /*1100*/  ISETP.NE.AND.EX P0, PT, R5, RZ, PT, P0 ;  /* 0x000000ff0500720c */ /* 0x000fda0003f05300 */
[----:B------:R-:W-:Y:S05]  /*1110*/  @!P0 BRA `(.L_x_12) ;  /* 0x0000000000088947 */ /* 0x000fea0003800000 */
[----:B------:R0:W5:Y:S01]  /*1120*/  LD.E R74, desc[UR36][R4.64] ;  /* 0x00000024044a7980 */ /* 0x000162000c101900 */
[----:B------:R-:W-:Y:S05]  /*1130*/  BRA `(.L_x_13) ;  /* 0x0000000000247947 */ /* 0x000fea0003800000 */
.L_x_12:
[----:B------:R-:W-:Y:S02]  /*1140*/  ULDC.64 UR4, c[0x0][0x588] ;  /* 0x0001620000047ab9 */ /* 0x000fe40000000a00 */
[----:B------:R-:W-:-:S04]  /*1150*/  ISETP.NE.U32.AND P0, PT, RZ, UR4, PT ;  /* 0x00000004ff007c0c */ /* 0x000fc8000bf05070 */
[----:B------:R-:W-:-:S13]  /*1160*/  ISETP.NE.AND.EX P0, PT, RZ, UR5, PT, P0 ;  /* 0x00000005ff007c0c */ /* 0x000fda000bf05300 */
[----:B------:R-:W-:Y:S05]  /*1170*/  @!P0 BRA `(.L_x_14) ;  /* 0x00000000000c8947 */ /* 0x000fea0003800000 */
[----:B------:R-:W0:Y:S02]  /*1180*/  LDC.64 R74, c[0x0][0x588] ;  /* 0x00016200ff4a7b82 */ /* 0x000e240000000a00 */
[----:B0-----:R1:W5:Y:S01]  /*1190*/  LDG.E R74, desc[UR36][R74.64] ;  /* 0x000000244a4a7981 */ /* 0x001362000c1e1900 */
[----:B------:R-:W-:Y:S05]  /*11a0*/  BRA `(.L_x_13) ;  /* 0x0000000000087947 */ /* 0x000fea0003800000 */
.L_x_14:
[----:B------:R-:W-:Y:S02]  /*11b0*/  ULDC UR4, c[0x0][0x580] ;  /* 0x0001600000047ab9 */ /* 0x000fe40000000800 */
[----:B------:R-:W-:-:S07]  /*11c0*/  IMAD.U32 R74, RZ, RZ, UR4 ;  /* 0x00000004ff4a7e24 */ /* 0x000fce000f8e00ff */
.L_x_13:
[----:B------:R-:W-:Y:S02]  /*11d0*/  ULDC.64 UR4, c[0x0][0x5a0] ;  /* 0x0001680000047ab9 */ /* 0x000fe40000000a00 */
[----:B------:R-:W-:-:S04]  /*11e0*/  ISETP.NE.U32.AND P0, PT, RZ, UR4, PT ;  /* 0x00000004ff007c0c */ /* 0x000fc8000bf05070 */
[----:B------:R-:W-:-:S13]  /*11f0*/  ISETP.NE.AND.EX P0, PT, RZ, UR5, PT, P0 ;  /* 0x00000005ff007c0c */ /* 0x000fda000bf05300 */
[----:B------:R-:W-:Y:S05]  /*1200*/  @!P0 BRA `(.L_x_15) ;  /* 0x00000000001c8947 */ /* 0x000fea0003800000 */
[----:B0-----:R-:W0:Y:S02]  /*1210*/  LDC.64 R4, c[0x0][0x5a0] ;  /* 0x00016800ff047b82 */ /* 0x001e240000000a00 */
[----:B0-----:R-:W2:Y:S02]  /*1220*/  LDG.E.64 R4, desc[UR36][R4.64] ;  /* 0x0000002404047981 */ /* 0x001ea4000c1e1b00 */
[----:B--2---:R-:W-:-:S04]  /*1230*/  ISETP.NE.U32.AND P0, PT, R4, RZ, PT ;  /* 0x000000ff0400720c */ /* 0x004fc80003f05070 */
[----:B------:R-:W-:-:S13]  /*1240*/  ISETP.NE.AND.EX P0, PT, R5, RZ, PT, P0 ;  /* 0x000000ff0500720c */ /* 0x000fda0003f05300 */
[----:B------:R-:W-:Y:S05]  /*1250*/  @!P0 BRA `(.L_x_15) ;  /* 0x0000000000088947 */ /* 0x000fea0003800000 */
[----:B-1----:R0:W5:Y:S01]  /*1260*/  LD.E R75, desc[UR36][R4.64] ;  /* 0x00000024044b7980 */ /* 0x002162000c101900 */
[----:B------:R-:W-:Y:S05]  /*1270*/  BRA `(.L_x_16) ;  /* 0x0000000000247947 */ /* 0x000fea0003800000 */
.L_x_15:
[----:B------:R-:W-:Y:S02]  /*1280*/  ULDC.64 UR4, c[0x0][0x590] ;  /* 0x0001640000047ab9 */ /* 0x000fe40000000a00 */
[----:B------:R-:W-:-:S04]  /*1290*/  ISETP.NE.U32.AND P0, PT, RZ, UR4, PT ;  /* 0x00000004ff007c0c */ /* 0x000fc8000bf05070 */
[----:B------:R-:W-:-:S13]  /*12a0*/  ISETP.NE.AND.EX P0, PT, RZ, UR5, PT, P0 ;  /* 0x00000005ff007c0c */ /* 0x000fda000bf05300 */
[----:B------:R-:W-:Y:S05]  /*12b0*/  @!P0 BRA `(.L_x_17) ;  /* 0x00000000000c8947 */ /* 0x000fea0003800000 */
[----:B0-----:R-:W1:Y:S02]  /*12c0*/  LDC.64 R4, c[0x0][0x590] ;  /* 0x00016400ff047b82 */ /* 0x001e640000000a00 */
[----:B-1----:R1:W5:Y:S01]  /*12d0*/  LDG.E R75, desc[UR36][R4.64] ;  /* 0x00000024044b7981 */ /* 0x002362000c1e1900 */
[----:B------:R-:W-:Y:S05]  /*12e0*/  BRA `(.L_x_16) ;  /* 0x0000000000087947 */ /* 0x000fea0003800000 */
.L_x_17:
[----:B------:R-:W-:Y:S02]  /*12f0*/  ULDC UR4, c[0x0][0x584] ;  /* 0x0001610000047ab9 */ /* 0x000fe40000000800 */
[----:B-1----:R-:W-:-:S07]  /*1300*/  IMAD.U32 R75, RZ, RZ, UR4 ;  /* 0x00000004ff4b7e24 */ /* 0x002fce000f8e00ff */
.L_x_16:
[----:B------:R-:W-:-:S13]  /*1310*/  LOP3.LUT P0, RZ, R3, 0xff, RZ, 0xc0, !PT ;  /* 0x000000ff03ff7812 */ /* 0x000fda000780c0ff */
[----:B------:R-:W-:Y:S05]  /*1320*/  @!P0 EXIT ;  /* 0x000000000000894d */ /* 0x000fea0003800000 */
[----:B------:R-:W-:Y:S01]  /*1330*/  SHF.R.U32.HI R3, RZ, 0x1, R0 ;  /* 0x00000001ff037819 */ /* 0x000fe20000011600 */
[----:B------:R-:W-:Y:S01]  /*1340*/  ULDC UR4, c[0x0][0x28c] ;  /* 0x0000a30000047ab9 */ /* 0x000fe20000000800 */
[----:B------:R-:W-:Y:S01]  /*1350*/  SHF.R.U32.HI R0, RZ, 0x2, R23 ;  /* 0x00000002ff007819 */ /* 0x000fe20000011617 */
[----:B------:R-:W-:Y:S01]  /*1360*/  UIADD3 UR4, UR4, 0x1f, URZ ;  /* 0x0000001f04047890 */ /* 0x000fe2000fffe03f */
[----:B------:R-:W-:Y:S01]  /*1370*/  LOP3.LUT R7, R7, 0x1, RZ, 0xc0, !PT ;  /* 0x0000000107077812 */ /* 0x000fe200078ec0ff */
[----:B------:R-:W-:Y:S01]  /*1380*/  IMAD.MOV.U32 R73, RZ, RZ, RZ ;  /* 0x000000ffff497224 */ /* 0x000fe200078e00ff */
[----:B------:R-:W-:Y:S01]  /*1390*/  LOP3.LUT R3, R3, 0x30, RZ, 0xc0, !PT ;  /* 0x0000003003037812 */ /* 0x000fe200078ec0ff */
[----:B------:R-:W-:Y:S01]  /*13a0*/  USHF.R.S32.HI UR5, URZ, 0x1f, UR4 ;  /* 0x0000001f3f057899 */ /* 0x000fe20008011404 */
[----:B------:R-:W-:Y:S01]  /*13b0*/  LOP3.LUT R0, R0, 0x7, RZ, 0xc0, !PT ;  /* 0x0000000700007812 */ /* 0x000fe200078ec0ff */
[----:B01----:R-:W-:Y:S01]  /*13c0*/  IMAD.SHL.U32 R5, R7, 0x40, RZ ;  /* 0x0000004007057824 */ /* 0x003fe200078e00ff */
[----:B------:R-:W-:Y:S01]  /*13d0*/  LOP3.LUT R78, R18, 0x1, RZ, 0xfc, !PT ;  /* 0x00000001124e7812 */ /* 0x000fe200078efcff */
[----:B------:R-:W-:Y:S01]  /*13e0*/  ULEA.HI UR5, UR5, UR4, URZ, 0x5 ;  /* 0x0000000405057291 */ /* 0x000fe2000f8f283f */
[-CC-:B------:R-:W-:Y:S01]  /*13f0*/  IADD3 R4, RZ, -R3.reuse, -R0.reuse ;  /* 0x80000003ff047210 */ /* 0x180fe20007ffe800 */
[----:B------:R-:W-:Y:S01]  /*1400*/  UMOV UR38, URZ ;  /* 0x0000003f00267c82 */ /* 0x000fe20008000000 */
[----:B------:R-:W-:Y:S01]  /*1410*/  LOP3.LUT R0, R5, 0x40, R0, 0xe2, !PT ;  /* 0x0000004005007812 */ /* 0x000fe200078ee200 */
[----:B------:R-:W-:Y:S01]  /*1420*/  ULDC UR4, c[0x0][0x284] ;  /* 0x0000a10000047ab9 */ /* 0x000fe20000000800 */
[----:B------:R-:W-:Y:S01]  /*1430*/  USHF.R.S32.HI UR40, URZ, 0x5, UR5 ;  /* 0x000000053f287899 */ /* 0x000fe20008011405 */
[----:B------:R-:W-:Y:S01]  /*1440*/  IMAD R4, R7, -0x40, R4 ;  /* 0xffffffc007047824 */ /* 0x000fe200078e0204 */
[----:B------:R-:W-:Y:S01]  /*1450*/  LOP3.LUT R72, R0, R3, RZ, 0xfc, !PT ;  /* 0x0000000300487212 */ /* 0x000fe200078efcff */
[----:B------:R-:W-:-:S02]  /*1460*/  UMOV UR39, URZ ;  /* 0x0000003f00277c82 */ /* 0x000fc40008000000 */
[----:B------:R-:W-:-:S07]  /*1470*/  VIADD R76, R4, UR4 ;  /* 0x00000004044c7c36 */ /* 0x000fce0008000000 */
.L_x_131:
[----:B------:R-:W-:Y:S01]  /*1480*/  LOP3.LUT R0, R23, 0x80, RZ, 0xc0, !PT ;  /* 0x0000008017007812 */ /* 0x000fe200078ec0ff */
[----:B------:R-:W0:Y:S01]  /*1490*/  S2UR UR7, SR_CgaCtaId ;  /* 0x00000000000779c3 */ /* 0x000e220000008800 */
[----:B------:R-:W-:Y:S02]  /*14a0*/  UMOV UR6, 0x400 ;  /* 0x0000040000067882 */ /* 0x000fe40000000000 */
[----:B------:R-:W-:-:S06]  /*14b0*/  SHF.R.U32.HI R0, RZ, 0x7, R0 ;  /* 0x00000007ff007819 */ /* 0x000fcc0000011600 */
[----:B-1----:R-:W1:Y:S01]  /*14c0*/  SHFL.IDX PT, R0, R0, RZ, 0x1f ;  /* 0x00001fff00007589 */ /* 0x002e6200000e0000 */
[----:B0-----:R-:W-:Y:S01]  /*14d0*/  ULEA UR6, UR7, UR6, 0x18 ;  /* 0x0000000607067291 */ /* 0x001fe2000f8ec03f */
[----:B-1----:R-:W-:-:S13]  /*14e0*/  R2UR UR4, R0 ;  /* 0x00000000000472ca */ /* 0x002fda00000e0000 */
[----:B------:R-:W-:-:S04]  /*14f0*/  ULEA.HI UR5, UR4, UR4, URZ, 0x1 ;  /* 0x0000000404057291 */ /* 0x000fc8000f8f083f */
[----:B------:R-:W-:-:S04]  /*1500*/  ULOP3.LUT UR5, UR5, 0xffffe, URZ, 0xc0, !UPT ;  /* 0x000ffffe05057892 */ /* 0x000fc8000f8ec03f */
[----:B------:R-:W-:-:S03]  /*1510*/  UIADD3 UR5, UR4, -UR5, URZ ;  /* 0x8000000504057290 */ /* 0x000fc6000fffe03f */
[----:B------:R-:W-:Y:S01]  /*1520*/  ULDC UR4, c[0x0][0x28c] ;  /* 0x0000a30000047ab9 */ /* 0x000fe20000000800 */
[----:B------:R-:W-:Y:S01]  /*1530*/  ULEA UR5, UR5, UR6, 0xc ;  /* 0x0000000605057291 */ /* 0x000fe2000f8e603f */
[----:B------:R-:W-:-:S03]  /*1540*/  ISETP.LT.AND P0, PT, RZ, UR4, PT ;  /* 0x00000004ff007c0c */ /* 0x000fc6000bf01270 */
[----:B------:R-:W-:-:S04]  /*1550*/  UIADD3 UR5, UR5, 0x200, URZ ;  /* 0x0000020005057890 */ /* 0x000fc8000fffe03f */
[----:B------:R-:W-:-:S04]  /*1560*/  USHF.R.U32.HI UR5, URZ, 0x4, UR5 ;  /* 0x000000043f057899 */ /* 0x000fc80008011605 */
[----:B------:R-:W-:-:S04]  /*1570*/  ULOP3.LUT UR5, UR5, 0x3fff, URZ, 0xc0, !UPT ;  /* 0x00003fff05057892 */ /* 0x000fc8000f8ec03f */
[----:B------:R-:W-:Y:S01]  /*1580*/  ULOP3.LUT UR41, UR5, 0x10000, URZ, 0xfc, !UPT ;  /* 0x0001000005297892 */ /* 0x000fe2000f8efc3f */
[----:B--2345:R-:W-:Y:S11]  /*1590*/  @P0 BRA `(.L_x_18) ;  /* 0x0000000000400947 */ /* 0x03cff60003800000 */
[----:B------:R-:W-:Y:S01]  /*15a0*/  MOV R0, 0x0 ;  /* 0x0000000000007802 */ /* 0x000fe20000000f00 */
[----:B------:R-:W-:Y:S01]  /*15b0*/  ULDC.64 UR4, c[0x4][0x68] ;  /* 0x01001a0000047ab9 */ /* 0x000fe20000000a00 */
[----:B------:R-:W-:Y:S01]  /*15c0*/  ULDC.64 UR6, c[0x4][0x8] ;  /* 0x0100020000067ab9 */ /* 0x000fe20000000a00 */
[----:B------:R-:W-:Y:S01]  /*15d0*/  IMAD.U32 R4, RZ, RZ, UR4 ;  /* 0x00000004ff047e24 */ /* 0x000fe2000f8e00ff */
[----:B------:R0:W1:Y:S01]  /*15e0*/  LDC.64 R14, c[0x4][R0] ;  /* 0x01000000000e7b82 */ /* 0x0000620000000a00 */
[----:B------:R-:W-:Y:S01]  /*15f0*/  IMAD.U32 R5, RZ, RZ, UR5 ;  /* 0x00000005ff057e24 */ /* 0x000fe2000f8e00ff */
[----:B------:R-:W-:Y:S01]  /*1600*/  ULDC.64 UR4, c[0x4][0x70] ;  /* 0x01001c0000047ab9 */ /* 0x000fe20000000a00 */
[----:B------:R-:W-:Y:S02]  /*1610*/  IMAD.U32 R10, RZ, RZ, UR6 ;  /* 0x00000006ff0a7e24 */ /* 0x000fe4000f8e00ff */
[----:B------:R-:W-:Y:S02]  /*1620*/  IMAD.U32 R6, RZ, RZ, UR4 ;  /* 0x00000004ff067e24 */ /* 0x000fe4000f8e00ff */
[----:B------:R-:W-:-:S02]  /*1630*/  IMAD.U32 R7, RZ, RZ, UR5 ;  /* 0x00000005ff077e24 */ /* 0x000fc4000f8e00ff */
[----:B------:R-:W-:Y:S02]  /*1640*/  IMAD.U32 R11, RZ, RZ, UR7 ;  /* 0x00000007ff0b7e24 */ /* 0x000fe4000f8e00ff */
[----:B------:R-:W-:Y:S02]  /*1650*/  IMAD.MOV.U32 R8, RZ, RZ, 0x1e1 ;  /* 0x000001e1ff087424 */ /* 0x000fe400078e00ff */
[----:B------:R-:W-:Y:S02]  /*1660*/  IMAD.MOV.U32 R12, RZ, RZ, 0x1 ;  /* 0x00000001ff0c7424 */ /* 0x000fe400078e00ff */
[----:B0-----:R-:W-:-:S07]  /*1670*/  IMAD.MOV.U32 R13, RZ, RZ, RZ ;  /* 0x000000ffff0d7224 */ /* 0x001fce00078e00ff */
[----:B------:R-:W-:-:S07]  /*1680*/  LEPC R20, `(.L_x_18) ;  /* 0x000000001014794e */ /* 0x000fce0000000000 */
[----:B-1---5:R-:W-:Y:S05]  /*1690*/  CALL.ABS.NOINC R14 ;  /* 0x000000000e007343 */ /* 0x022fea0003c00000 */
.L_x_18:
[----:B------:R-:W-:-:S13]  /*16a0*/  ISETP.NE.AND P0, PT, R78, 0x3, PT ;  /* 0x000000034e00780c */ /* 0x000fda0003f05270 */
[----:B------:R-:W-:Y:S05]  /*16b0*/  @!P0 BRA `(.L_x_19) ;  /* 0x0000000000048947 */ /* 0x000fea0003800000 */
[----:B------:R-:W-:Y:S01]  /*16c0*/  BPT.TRAP 0x1 ;  /* 0x000000040000795c */ /* 0x000fe20000300000 */
.L_x_19:
[----:B------:R-:W0:Y:S01]  /*16d0*/  S2UR UR5, SR_CgaCtaId ;  /* 0x00000000000579c3 */ /* 0x000e220000008800 */
[----:B------:R-:W-:Y:S01]  /*16e0*/  UMOV UR4, 0x400 ;  /* 0x0000040000047882 */ /* 0x000fe20000000000 */
[----:B------:R-:W-:Y:S02]  /*16f0*/  IMAD.U32 R0, RZ, RZ, UR38 ;  /* 0x00000026ff007e24 */ /* 0x000fe4000f8e00ff */
[----:B------:R-:W-:-:S03]  /*1700*/  IMAD.U32 R3, RZ, RZ, UR39 ;  /* 0x00000027ff037e24 */ /* 0x000fc6000f8e00ff */
[----:B------:R-:W-:Y:S01]  /*1710*/  SHF.L.U32 R0, R0, 0x1f, RZ ;  /* 0x0000001f00007819 */ /* 0x000fe200000006ff */
[----:B0-----:R-:W-:-:S06]  /*1720*/  ULEA UR4, UR5, UR4, 0x18 ;  /* 0x0000000405047291 */ /* 0x001fcc000f8ec03f */
[----:B------:R-:W-:-:S04]  /*1730*/  IMAD.U32 R6, RZ, RZ, UR4 ;  /* 0x00000004ff067e24 */ /* 0x000fc8000f8e00ff */
[----:B------:R-:W-:-:S04]  /*1740*/  IMAD R3, R3, 0x8, R6 ;  /* 0x0000000803037824 */ /* 0x000fc800078e0206 */
[----:B------:R0:W1:Y:S01]  /*1750*/  SYNCS.PHASECHK.TRANS64.TRYWAIT P1, [R3+URZ], R0 ;  /* 0x00000000030075a7 */ /* 0x000062000802017f */
[----:B------:R-:W-:Y:S05]  /*1760*/  @!P0 BRA `(.L_x_20) ;  /* 0x0000000000048947 */ /* 0x000fea0003800000 */
[----:B------:R-:W-:Y:S01]  /*1770*/  BPT.TRAP 0x1 ;  /* 0x000000040000795c */ /* 0x000fe20000300000 */
.L_x_20:
[----:B-1----:R-:W-:Y:S05]  /*1780*/  @P1 BRA `(.L_x_21) ;  /* 0x0000000000081947 */ /* 0x002fea0003800000 */
[----:B------:R-:W1:Y:S02]  /*1790*/  SYNCS.PHASECHK.TRANS64.TRYWAIT P1, [R3+URZ], R0 ;  /* 0x00000000030075a7 */ /* 0x000e64000802017f */
[----:B-1----:R-:W-:Y:S05]  /*17a0*/  @!P1 BRA `(.L_x_22) ;  /* 0x0000005c00449947 */ /* 0x002fea0003800000 */
.L_x_21:
[----:B------:R-:W-:-:S04]  /*17b0*/  UISETP.LT.AND UP0, UPT, UR40, 0x1, UPT ;  /* 0x000000012800788c */ /* 0x000fc8000bf01270 */
[----:B------:R-:W-:-:S06]  /*17c0*/  USEL UR4, UR40, 0x1, UP0 ;  /* 0x0000000128047887 */ /* 0x000fcc0008000000 */
[----:B01----:R-:W-:Y:S01]  /*17d0*/  IMAD.U32 R0, RZ, RZ, UR4 ;  /* 0x00000004ff007e24 */ /* 0x003fe2000f8e00ff */
[----:B------:R-:W-:Y:S05]  /*17e0*/  WARPSYNC.ALL ;  /* 0x0000000000007948 */ /* 0x000fea0003800000 */
[----:B------:R-:W-:-:S04]  /*17f0*/  IADD3 R0, -R0, UR40, RZ ;  /* 0x0000002800007c10 */ /* 0x000fc8000fffe1ff */
[----:B------:R-:W-:Y:S02]  /*1800*/  ISETP.GE.AND P1, PT, R0, 0x1, PT ;  /* 0x000000010000780c */ /* 0x000fe40003f26270 */
[----:B------:R-:W-:Y:S01]  /*1810*/  R2UR UR4, R6 ;  /* 0x00000000060472ca */ /* 0x000fe200000e0000 */
[----:B------:R-:W-:Y:S01]  /*1820*/  WARPGROUP.ARRIVE ;  /* 0x00000000000079c5 */ /* 0x000fe20000000000 */
[----:B------:R-:W-:Y:S01]  /*1830*/  UMOV UR5, 0x80000020 ;  /* 0x8000002000057882 */ /* 0x000fe20000000000 */
[----:B------:R-:W-:-:S10]  /*1840*/  UMOV UR7, 0x80000020 ;  /* 0x8000002000077882 */ /* 0x000fd40000000000 */
[----:B------:R-:W-:-:S04]  /*1850*/  UIADD3 UR4, UR4, 0x20200, URZ ;  /* 0x0002020004047890 */ /* 0x000fc8000fffe03f */
[----:B------:R-:W-:-:S04]  /*1860*/  USHF.R.U32.HI UR4, URZ, 0x4, UR4 ;  /* 0x000000043f047899 */ /* 0x000fc80008011604 */
[----:B------:R-:W-:-:S04]  /*1870*/  ULOP3.LUT UR4, UR4, 0x3fff, URZ, 0xc0, !UPT ;  /* 0x00003fff04047892 */ /* 0x000fc8000f8ec03f */
[----:B------:R-:W-:Y:S02]  /*1880*/  ULOP3.LUT UR9, UR4, 0x10000, URZ, 0xfc, !UPT ;  /* 0x0001000004097892 */ /* 0x000fe4000f8efc3f */
[----:B------:R-:W-:Y:S02]  /*1890*/  ULEA UR4, UR39, UR41, 0x9 ;  /* 0x0000002927047291 */ /* 0x000fe4000f8e483f */
[----:B------:R-:W-:-:S09]  /*18a0*/  UIMAD UR6, UR39, 0x180, UR9 ;  /* 0x00000180270678a4 */ /* 0x000fd2000f8e0209 */
[----:B------:R-:W-:Y:S01]  /*18b0*/  HGMMA.64x96x16.F32.BF16 R24, gdesc[UR4], RZ, !UPT, gsb0 ;  /* 0x01600000041879f0 */ /* 0x000fe2000c0018ff */
[----:B------:R-:W-:Y:S02]  /*18c0*/  UIADD3 UR4, UR4, 0x2, URZ ;  /* 0x0000000204047890 */ /* 0x000fe4000fffe03f */
[----:B------:R-:W-:Y:S01]  /*18d0*/  UIADD3 UR6, UR6, 0x2, URZ ;  /* 0x0000000206067890 */ /* 0x000fe2000fffe03f */
[----:B------:R-:W-:Y:S01]  /*18e0*/  UMOV UR5, 0x80000020 ;  /* 0x8000002000057882 */ /* 0x000fe20000000000 */
[----:B------:R-:W-:Y:S01]  /*18f0*/  UMOV UR7, 0x80000020 ;  /* 0x8000002000077882 */ /* 0x000fe20000000000 */
[----:B------:R-:W-:Y:S02]  /*1900*/  WARPGROUP.DEPBAR.LE gsb0, 0x0 ;  /* 0x00008000000079c5 */ /* 0x000fe40000010000 */
[----:B------:R-:W-:-:S06]  /*1910*/  WARPGROUP.ARRIVE ;  /* 0x00000000000079c5 */ /* 0x000fcc0000000000 */
[----:B------:R-:W-:Y:S03]  /*1920*/  HGMMA.64x96x16.F32.BF16 R24, gdesc[UR4], R24, gsb0 ;  /* 0x01600000041879f0 */ /* 0x000fe60008001818 */
[----:B------:R-:W-:Y:S02]  /*1930*/  WARPGROUP.DEPBAR.LE gsb0, 0x0 ;  /* 0x00008000000079c5 */ /* 0x000fe40000010000 */
[----:B------:R-:W-:Y:S05]  /*1940*/  @!P1 BRA `(.L_x_23) ;  /* 0x0000000000e49947 */ /* 0x000fea0003800000 */
[----:B------:R-:W-:Y:S02]  /*1950*/  UIADD3 UR4, UR39, 0x1, URZ ;  /* 0x0000000127047890 */ /* 0x000fe4000fffe03f */
[----:B------:R-:W-:Y:S02]  /*1960*/  IMAD.U32 R3, RZ, RZ, UR39 ;  /* 0x00000027ff037e24 */ /* 0x000fe4000f8e00ff */
[----:B------:R-:W-:-:S04]  /*1970*/  UISETP.NE.AND UP0, UPT, UR4, 0x10, UPT ;  /* 0x000000100400788c */ /* 0x000fc8000bf05270 */
[----:B------:R-:W-:Y:S02]  /*1980*/  USEL UR5, URZ, 0x1, UP0 ;  /* 0x000000013f057887 */ /* 0x000fe40008000000 */
[----:B------:R-:W-:Y:S02]  /*1990*/  USEL UR8, UR4, URZ, UP0 ;  /* 0x0000003f04087287 */ /* 0x000fe40008000000 */
[----:B------:R-:W-:-:S06]  /*19a0*/  ULOP3.LUT UR5, UR38, UR5, URZ, 0x3c, !UPT ;  /* 0x0000000526057292 */ /* 0x000fcc000f8e3c3f */
[----:B------:R-:W-:-:S07]  /*19b0*/  IMAD.U32 R7, RZ, RZ, UR5 ;  /* 0x00000005ff077e24 */ /* 0x000fce000f8e00ff */
.L_x_30:
[----:B------:R-:W-:Y:S05]  /*19c0*/  @!P0 BRA `(.L_x_24) ;  /* 0x0000000000048947 */ /* 0x000fea0003800000 */
[----:B------:R-:W-:Y:S01]  /*19d0*/  BPT.TRAP 0x1 ;  /* 0x000000040000795c */ /* 0x000fe20000300000 */
.L_x_24:
[----:B------:R-:W0:Y:S01]  /*19e0*/  S2UR UR5, SR_CgaCtaId ;  /* 0x00000000000579c3 */ /* 0x000e220000008800 */
[----:B------:R-:W-:Y:S01]  /*19f0*/  UMOV UR4, 0x400 ;  /* 0x0000040000047882 */ /* 0x000fe20000000000 */
[----:B------:R-:W-:Y:S01]  /*1a00*/  IMAD.U32 R5, RZ, RZ, UR8 ;  /* 0x00000008ff057e24 */ /* 0x000fe2000f8e00ff */
[----:B------:R-:W-:Y:S01]  /*1a10*/  SHF.L.U32 R4, R7, 0x1f, RZ ;  /* 0x0000001f07047819 */ /* 0x000fe200000006ff */
[----:B0-----:R-:W-:-:S06]  /*1a20*/  ULEA UR4, UR5, UR4, 0x18 ;  /* 0x0000000405047291 */ /* 0x001fcc000f8ec03f */
[----:B------:R-:W-:-:S04]  /*1a30*/  IMAD.U32 R6, RZ, RZ, UR4 ;  /* 0x00000004ff067e24 */ /* 0x000fc8000f8e00ff */
[----:B------:R-:W-:-:S04]  /*1a40*/  IMAD R5, R5, 0x8, R6 ;  /* 0x0000000805057824 */ /* 0x000fc800078e0206 */
[----:B------:R0:W1:Y:S01]  /*1a50*/  SYNCS.PHASECHK.TRANS64.TRYWAIT P1, [R5+URZ], R4 ;  /* 0x00000004050075a7 */ /* 0x000062000802017f */
[----:B------:R-:W-:Y:S05]  /*1a60*/  @!P0 BRA `(.L_x_25) ;  /* 0x0000000000048947 */ /* 0x000fea0003800000 */
[----:B------:R-:W-:Y:S01]  /*1a70*/  BPT.TRAP 0x1 ;  /* 0x000000040000795c */ /* 0x000fe20000300000 */
.L_x_25:
[----:B-1----:R-:W-:Y:S05]  /*1a80*/  @P1 BRA `(.L_x_26) ;  /* 0x0000000000081947 */ /* 0x002fea0003800000 */
[----:B------:R-:W1:Y:S02]  /*1a90*/  SYNCS.PHASECHK.TRANS64.TRYWAIT P1, [R5+URZ], R4 ;  /* 0x00000004050075a7 */ /* 0x000e64000802017f */
[----:B-1----:R-:W-:Y:S05]  /*1aa0*/  @!P1 BRA `(.L_x_27) ;  /* 0x0000005800989947 */ /* 0x002fea0003800000 */
.L_x_26:
[----:B------:R-:W-:Y:S01]  /*1ab0*/  ULEA UR4, UR8, UR41, 0x9 ;  /* 0x0000002908047291 */ /* 0x000fe2000f8e483f */
[----:B------:R-:W-:Y:S01]  /*1ac0*/  WARPGROUP.ARRIVE ;  /* 0x00000000000079c5 */ /* 0x000fe20000000000 */
[----:B------:R-:W-:Y:S01]  /*1ad0*/  UIMAD UR6, UR8, 0x180, UR9 ;  /* 0x00000180080678a4 */ /* 0x000fe2000f8e0209 */
[----:B------:R-:W-:Y:S01]  /*1ae0*/  UMOV UR5, 0x80000020 ;  /* 0x8000002000057882 */ /* 0x000fe20000000000 */
[----:B------:R-:W-:-:S07]  /*1af0*/  UMOV UR7, 0x80000020 ;  /* 0x8000002000077882 */ /* 0x000fce0000000000 */
[----:B------:R-:W-:Y:S01]  /*1b00*/  HGMMA.64x96x16.F32.BF16 R24, gdesc[UR4], R24, gsb0 ;  /* 0x01600000041879f0 */ /* 0x000fe20008001818 */
        /* <DEDUP_REMOVED lines=9> */
[----:B------:R-:W-:Y:S01]  /*1ba0*/  BPT.TRAP 0x1 ;  /* 0x000000040000795c */ /* 0x000fe20000300000 */
.L_x_28:
[----:B------:R-:W-:-:S13]  /*1bb0*/  ISETP.NE.AND P1, PT, R19, RZ, PT ;  /* 0x000000ff1300720c */ /* 0x000fda0003f25270 */
[----:B01----:R-:W-:-:S04]  /*1bc0*/  @P1 IMAD R4, R3, 0x8, R6 ;  /* 0x0000000803041824 */ /* 0x003fc800078e0206 */
[----:B------:R-:W-:-:S05]  /*1bd0*/  @P1 VIADD R5, R4, 0x80 ;  /* 0x0000008004051836 */ /* 0x000fca0000000000 */
[----:B------:R-:W-:-:S04]  /*1be0*/  @P1 PRMT R5, R22, 0x654, R5 ;  /* 0x0000065416051816 */ /* 0x000fc80000000005 */
[----:B------:R0:W-:Y:S01]  /*1bf0*/  @P1 SYNCS.ARRIVE.TRANS64.RED.A1T0 RZ, [R5+URZ], RZ ;  /* 0x000000ff05ff19a7 */ /* 0x0001e2000810043f */
[----:B------:R-:W-:-:S13]  /*1c00*/  ISETP.GT.U32.AND P1, PT, R18, 0x1, PT ;  /* 0x000000011200780c */ /* 0x000fda0003f24070 */
[----:B0-----:R-:W-:Y:S05]  /*1c10*/  @P1 BRA `(.L_x_29) ;  /* 0x0000000000041947 */ /* 0x001fea0003800000 */
[----:B------:R-:W-:Y:S01]  /*1c20*/  BPT.TRAP 0x1 ;  /* 0x000000040000795c */ /* 0x000fe20000300000 */
.L_x_29:
[----:B------:R-:W-:Y:S01]  /*1c30*/  UIADD3 UR8, UR8, 0x1, URZ ;  /* 0x0000000108087890 */ /* 0x000fe2000fffe03f */
[C---:B------:R-:W-:Y:S01]  /*1c40*/  ISETP.GT.AND P2, PT, R0.reuse, 0x1, PT ;  /* 0x000000010000780c */ /* 0x040fe20003f44270 */
[----:B------:R-:W-:Y:S02]  /*1c50*/  VIADD R3, R3, 0x1 ;  /* 0x0000000103037836 */ /* 0x000fe40000000000 */
[----:B------:R-:W-:Y:S01]  /*1c60*/  UISETP.NE.AND UP0, UPT, UR8, 0x10, UPT ;  /* 0x000000100800788c */ /* 0x000fe2000bf05270 */
[----:B------:R-:W-:Y:S02]  /*1c70*/  VIADD R0, R0, 0xffffffff ;  /* 0xffffffff00007836 */ /* 0x000fe40000000000 */
[C---:B------:R-:W-:Y:S01]  /*1c80*/  ISETP.NE.AND P1, PT, R3.reuse, 0x10, PT ;  /* 0x000000100300780c */ /* 0x040fe20003f25270 */
[----:B------:R-:W-:Y:S02]  /*1c90*/  USEL UR4, URZ, 0x1, UP0 ;  /* 0x000000013f047887 */ /* 0x000fe40008000000 */
[----:B------:R-:W-:Y:S01]  /*1ca0*/  USEL UR8, UR8, URZ, UP0 ;  /* 0x0000003f08087287 */ /* 0x000fe20008000000 */
[----:B------:R-:W-:-:S03]  /*1cb0*/  SEL R3, R3, RZ, P1 ;  /* 0x000000ff03037207 */ /* 0x000fc60000800000 */
[----:B------:R-:W-:Y:S01]  /*1cc0*/  LOP3.LUT R7, R7, UR4, RZ, 0x3c, !PT ;  /* 0x0000000407077c12 */ /* 0x000fe2000f8e3cff */
[----:B------:R-:W-:Y:S07]  /*1cd0*/  @P2 BRA `(.L_x_30) ;  /* 0xfffffffc00382947 */ /* 0x000fee000383ffff */
.L_x_23:
[----:B------:R-:W0:Y:S02]  /*1ce0*/  LDC R0, c[0x0][0x28c] ;  /* 0x0000a300ff007b82 */ /* 0x000e240000000800 */
[----:B0-----:R-:W-:-:S13]  /*1cf0*/  ISETP.GE.AND P1, PT, R0, 0x1, PT ;  /* 0x000000010000780c */ /* 0x001fda0003f26270 */
[----:B------:R-:W-:Y:S05]  /*1d00*/  @!P1 BRA `(.L_x_31) ;  /* 0x0000000000409947 */ /* 0x000fea0003800000 */
[----:B------:R-:W-:Y:S05]  /*1d10*/  @!P0 BRA `(.L_x_32) ;  /* 0x0000000000048947 */ /* 0x000fea0003800000 */
[----:B------:R-:W-:Y:S01]  /*1d20*/  BPT.TRAP 0x1 ;  /* 0x000000040000795c */ /* 0x000fe20000300000 */
.L_x_32:
[----:B------:R-:W-:Y:S01]  /*1d30*/  ISETP.NE.AND P0, PT, R19, RZ, PT ;  /* 0x000000ff1300720c */ /* 0x000fe20003f05270 */
[----:B------:R-:W-:-:S12]  /*1d40*/  UISETP.LT.AND UP1, UPT, UR40, 0x1, UPT ;  /* 0x000000012800788c */ /* 0x000fd8000bf21270 */
[----:B------:R-:W-:-:S05]  /*1d50*/  VOTEU.ANY UP0, P0 ;  /* 0x00000000003f7886 */ /* 0x000fca0000000100 */
[----:B------:R-:W-:-:S04]  /*1d60*/  @UP0 USEL UR4, UR40, 0x1, UP1 ;  /* 0x0000000128040887 */ /* 0x000fc80008800000 */
[----:B------:R-:W-:-:S06]  /*1d70*/  @UP0 UIADD3 UR4, UR39, UR40, -UR4 ;  /* 0x0000002827040290 */ /* 0x000fcc000fffe804 */
[----:B------:R-:W-:-:S04]  /*1d80*/  IMAD.U32 R0, RZ, RZ, UR4 ;  /* 0x00000004ff007e24 */ /* 0x000fc8000f8e00ff */
[----:B------:R-:W-:-:S05]  /*1d90*/  @P0 IMAD.SHL.U32 R0, R0, 0x8, RZ ;  /* 0x0000000800000824 */ /* 0x000fca00078e00ff */
[----:B------:R-:W-:-:S04]  /*1da0*/  @P0 LOP3.LUT R0, R0, 0x78, RZ, 0xc0, !PT ;  /* 0x0000007800000812 */ /* 0x000fc800078ec0ff */
[----:B------:R-:W-:-:S04]  /*1db0*/  @P0 IADD3 R3, R6, 0x80, R0 ;  /* 0x0000008006030810 */ /* 0x000fc80007ffe000 */
[----:B------:R-:W-:-:S04]  /*1dc0*/  @P0 PRMT R3, R22, 0x654, R3 ;  /* 0x0000065416030816 */ /* 0x000fc80000000003 */
[----:B------:R0:W-:Y:S01]  /*1dd0*/  @P0 SYNCS.ARRIVE.TRANS64.RED.A1T0 RZ, [R3+URZ], RZ ;  /* 0x000000ff03ff09a7 */ /* 0x0001e2000810043f */
[----:B------:R-:W-:-:S13]  /*1de0*/  ISETP.GT.U32.AND P0, PT, R18, 0x1, PT ;  /* 0x000000011200780c */ /* 0x000fda0003f04070 */
[----:B0-----:R-:W-:Y:S05]  /*1df0*/  @P0 BRA `(.L_x_31) ;  /* 0x0000000000040947 */ /* 0x001fea0003800000 */
[----:B------:R-:W-:Y:S01]  /*1e00*/  BPT.TRAP 0x1 ;  /* 0x000000040000795c */ /* 0x000fe20000300000 */
.L_x_31:
[----:B------:R-:W0:Y:S01]  /*1e10*/  LDC R4, c[0x0][0x288] ;  /* 0x0000a200ff047b82 */ /* 0x000e220000000800 */
[----:B------:R-:W-:Y:S01]  /*1e20*/  UIADD3 UR39, UR40, UR39, URZ ;  /* 0x0000002728277290 */ /* 0x000fe2000fffe03f */
[----:B------:R-:W-:Y:S01]  /*1e30*/  IMAD R3, R80, 0x60, RZ ;  /* 0x0000006050037824 */ /* 0x000fe200078e02ff */
[----:B------:R-:W-:Y:S01]  /*1e40*/  ULDC UR8, c[0x0][0x284] ;  /* 0x0000a10000087ab9 */ /* 0x000fe20000000800 */
[----:B------:R-:W-:Y:S01]  /*1e50*/  IMAD.SHL.U32 R5, R79, 0x80, RZ ;  /* 0x000000804f057824 */ /* 0x000fe200078e00ff */
[----:B------:R-:W-:Y:S01]  /*1e60*/  USHF.R.U32.HI UR4, URZ, 0x4, UR39 ;  /* 0x000000043f047899 */ /* 0x000fe20008011627 */
[C---:B------:R-:W-:Y:S01]  /*1e70*/  IMAD.SHL.U32 R10, R23.reuse, 0x2, RZ ;  /* 0x00000002170a7824 */ /* 0x040fe200078e00ff */
[----:B------:R-:W-:Y:S01]  /*1e80*/  UISETP.GT.U32.AND UP1, UPT, UR39, 0xf, UPT ;  /* 0x0000000f2700788c */ /* 0x000fe2000bf24070 */
[----:B------:R-:W-:Y:S01]  /*1e90*/  LOP3.LUT R0, R23, 0x3, RZ, 0xc0, !PT ;  /* 0x0000000317007812 */ /* 0x000fe200078ec0ff */
[----:B------:R-:W-:Y:S01]  /*1ea0*/  ULOP3.LUT UR4, UR4, 0x1, URZ, 0xc0, !UPT ;  /* 0x0000000104047892 */ /* 0x000fe2000f8ec03f */
[----:B------:R-:W-:Y:S01]  /*1eb0*/  SHF.R.S32.HI R13, RZ, 0x1f, R77 ;  /* 0x0000001fff0d7819 */ /* 0x000fe2000001144d */
[----:B------:R-:W-:Y:S01]  /*1ec0*/  UISETP.LT.U32.AND UP1, UPT, UR40, 0x10, UP1 ;  /* 0x000000102800788c */ /* 0x000fe20008f21070 */
[----:B------:R-:W-:Y:S01]  /*1ed0*/  LOP3.LUT R10, R3, 0x6, R10, 0xf8, !PT ;  /* 0x00000006030a7812 */ /* 0x000fe200078ef80a */
[----:B------:R-:W-:Y:S01]  /*1ee0*/  UISETP.NE.U32.AND UP0, UPT, UR4, 0x1, UPT ;  /* 0x000000010400788c */ /* 0x000fe2000bf05070 */
[----:B------:R-:W-:-:S02]  /*1ef0*/  ULDC.64 UR6, c[0x0][0x5d0] ;  /* 0x0001740000067ab9 */ /* 0x000fc40000000a00 */
[--C-:B------:R-:W-:Y:S01]  /*1f00*/  SHF.R.S32.HI R11, RZ, 0x1f, R10.reuse ;  /* 0x0000001fff0b7819 */ /* 0x100fe2000001140a */
[----:B------:R-:W-:Y:S02]  /*1f10*/  UISETP.GT.U32.AND UP0, UPT, UR40, 0xf, !UP0 ;  /* 0x0000000f2800788c */ /* 0x000fe4000c704070 */
[----:B------:R-:W-:Y:S02]  /*1f20*/  USEL UR5, URZ, 0x1, !UP1 ;  /* 0x000000013f057887 */ /* 0x000fe4000c800000 */
[----:B------:R-:W-:Y:S01]  /*1f30*/  USEL UR4, URZ, 0x1, !UP0 ;  /* 0x000000013f047887 */ /* 0x000fe2000c000000 */
[----:B------:R-:W-:Y:S01]  /*1f40*/  IMAD.WIDE.U32 R6, R77, UR6, R10 ;  /* 0x000000064d067c25 */ /* 0x000fe2000f8e000a */
[----:B------:R-:W-:Y:S01]  /*1f50*/  ULOP3.LUT UR39, UR39, 0xf, URZ, 0xc0, !UPT ;  /* 0x0000000f27277892 */ /* 0x000fe2000f8ec03f */
[----:B0-----:R-:W-:Y:S01]  /*1f60*/  ISETP.GE.AND P0, PT, R3, R4, PT ;  /* 0x000000040300720c */ /* 0x001fe20003f06270 */
[----:B------:R-:W-:Y:S01]  /*1f70*/  ULOP3.LUT UR38, UR4, UR38, UR5, 0x96, !UPT ;  /* 0x0000002604267292 */ /* 0x000fe2000f8e9605 */
[----:B------:R-:W-:-:S02]  /*1f80*/  IMAD R0, R0, -0x2, R4 ;  /* 0xfffffffe00007824 */ /* 0x000fc400078e0204 */
[----:B------:R-:W-:Y:S01]  /*1f90*/  ISETP.GE.OR P0, PT, R5, UR8, P0 ;  /* 0x0000000805007c0c */ /* 0x000fe20008706670 */
[----:B------:R-:W-:-:S04]  /*1fa0*/  IMAD R4, R13, UR6, RZ ;  /* 0x000000060d047c24 */ /* 0x000fc8000f8e02ff */
[----:B------:R-:W-:Y:S02]  /*1fb0*/  IMAD R9, R77, UR7, R4 ;  /* 0x000000074d097c24 */ /* 0x000fe4000f8e0204 */
[----:B------:R-:W-:Y:S02]  /*1fc0*/  IMAD.IADD R4, R0, 0x1, -R3 ;  /* 0x0000000100047824 */ /* 0x000fe400078e0a03 */
[----:B------:R-:W-:Y:S02]  /*1fd0*/  IMAD.IADD R7, R7, 0x1, R9 ;  /* 0x0000000107077824 */ /* 0x000fe400078e0209 */
[----:B------:R-:W-:Y:S02]  /*1fe0*/  IMAD.MOV.U32 R0, RZ, RZ, -0x1 ;  /* 0xffffffffff007424 */ /* 0x000fe400078e00ff */
[----:B------:R-:W-:Y:S05]  /*1ff0*/  @P0 BRA `(.L_x_33) ;  /* 0x00000030006c0947 */ /* 0x000fea0003800000 */
[----:B------:R-:W0:Y:S01]  /*2000*/  LDC.64 R86, c[0x0][0x5c8] ;  /* 0x00017200ff567b82 */ /* 0x000e220000000a00 */
[----:B-----5:R-:W-:Y:S01]  /*2010*/  FSETP.NEU.AND P0, PT, R75, RZ, PT ;  /* 0x000000ff4b00720b */ /* 0x020fe20003f0d000 */
[----:B------:R-:W-:Y:S01]  /*2020*/  IMAD.WIDE R80, R79, 0x80, R72 ;  /* 0x000000804f507825 */ /* 0x000fe200078e0248 */
[----:B------:R-:W-:Y:S01]  /*2030*/  ISETP.GT.AND P2, PT, R4, RZ, PT ;  /* 0x000000ff0400720c */ /* 0x000fe20003f44270 */
[----:B------:R-:W-:Y:S02]  /*2040*/  BSSY B0, `(.L_x_33) ;  /* 0x0000316000007945 */ /* 0x000fe40003800000 */
[----:B------:R-:W-:-:S05]  /*2050*/  IMAD.IADD R3, R76, 0x1, -R5 ;  /* 0x000000014c037824 */ /* 0x000fca00078e0a05 */
[----:B------:R-:W-:Y:S01]  /*2060*/  ISETP.GT.AND P1, PT, R3, RZ, P2 ;  /* 0x000000ff0300720c */ /* 0x000fe20001724270 */
[-C--:B0-----:R-:W-:Y:S02]  /*2070*/  IMAD R5, R81, R86.reuse, RZ ;  /* 0x0000005651057224 */ /* 0x081fe400078e02ff */
[----:B------:R-:W-:-:S04]  /*2080*/  IMAD.WIDE.U32 R82, R80, R86, R6 ;  /* 0x0000005650527225 */ /* 0x000fc800078e0006 */
[----:B------:R-:W-:-:S04]  /*2090*/  IMAD R5, R80, R87, R5 ;  /* 0x0000005750057224 */ /* 0x000fc800078e0205 */
[----:B------:R-:W-:Y:S01]  /*20a0*/  IMAD.IADD R95, R83, 0x1, R5 ;  /* 0x00000001535f7824 */ /* 0x000fe200078e0205 */
[----:B------:R-:W-:Y:S06]  /*20b0*/  @!P0 BRA `(.L_x_34) ;  /* 0x0000002000888947 */ /* 0x000fec0003800000 */
[----:B------:R-:W0:Y:S01]  /*20c0*/  LDC.64 R88, c[0x0][0x5b8] ;  /* 0x00016e00ff587b82 */ /* 0x000e220000000a00 */
[----:B------:R-:W-:-:S07]  /*20d0*/  ULDC.64 UR4, c[0x0][0x5c0] ;  /* 0x0001700000047ab9 */ /* 0x000fce0000000a00 */
[----:B------:R-:W1:Y:S08]  /*20e0*/  LDC.64 R90, c[0x0][0x5b0] ;  /* 0x00016c00ff5a7b82 */ /* 0x000e700000000a00 */
[----:B------:R-:W2:Y:S01]  /*20f0*/  LDC.64 R92, c[0x0][0x5a8] ;  /* 0x00016a00ff5c7b82 */ /* 0x000ea20000000a00 */
[-C--:B0-----:R-:W-:Y:S02]  /*2100*/  IMAD R6, R13, R88.reuse, RZ ;  /* 0x000000580d067224 */ /* 0x081fe400078e02ff */
[----:B------:R-:W-:-:S04]  /*2110*/  IMAD.WIDE.U32 R84, R77, R88, R10 ;  /* 0x000000584d547225 */ /* 0x000fc800078e000a */
[----:B------:R-:W-:Y:S02]  /*2120*/  IMAD R79, R77, R89, R6 ;  /* 0x000000594d4f7224 */ /* 0x000fe400078e0206 */
[-C--:B-1----:R-:W-:Y:S02]  /*2130*/  IMAD R5, R81, R90.reuse, RZ ;  /* 0x0000005a51057224 */ /* 0x082fe400078e02ff */
[----:B------:R-:W-:Y:S02]  /*2140*/  IMAD.IADD R13, R85, 0x1, R79 ;  /* 0x00000001550d7824 */ /* 0x000fe400078e024f */
[----:B------:R-:W-:Y:S02]  /*2150*/  IMAD.MOV.U32 R12, RZ, RZ, R84 ;  /* 0x000000ffff0c7224 */ /* 0x000fe400078e0054 */
[C---:B------:R-:W-:Y:S02]  /*2160*/  IMAD R83, R80.reuse, R91, R5 ;  /* 0x0000005b50537224 */ /* 0x040fe400078e0205 */
[----:B------:R-:W-:-:S04]  /*2170*/  IMAD.WIDE.U32 R6, R80, R90, R12 ;  /* 0x0000005a50067225 */ /* 0x000fc800078e000c */
[----:B------:R-:W-:Y:S01]  /*2180*/  IMAD.IADD R5, R7, 0x1, R83 ;  /* 0x0000000107057824 */ /* 0x000fe200078e0253 */
[----:B--2---:R-:W-:-:S04]  /*2190*/  LEA R14, P0, R6, R92, 0x1 ;  /* 0x0000005c060e7211 */ /* 0x004fc800078008ff */
[----:B------:R-:W-:-:S05]  /*21a0*/  LEA.HI.X R15, R6, R93, R5, 0x1, P0 ;  /* 0x0000005d060f7211 */ /* 0x000fca00000f0c05 */
[----:B------:R0:W2:Y:S01]  /*21b0*/  @P1 LDG.E.LTC128B.U16 R5, desc[UR36][R14.64] ;  /* 0x000000240e051981 */ /* 0x0000a2000c1e1520 */
[----:B------:R-:W-:Y:S01]  /*21c0*/  IMAD.WIDE.U32 R6, R80, R90, R10 ;  /* 0x0000005a50067225 */ /* 0x000fe200078e000a */
[----:B------:R-:W-:Y:S03]  /*21d0*/  BSSY B1, `(.L_x_35) ;  /* 0x0000013000017945 */ /* 0x000fe60003800000 */
[----:B------:R-:W-:Y:S02]  /*21e0*/  IMAD.IADD R7, R83, 0x1, R7 ;  /* 0x0000000153077824 */ /* 0x000fe400078e0207 */
[----:B------:R-:W-:Y:S01]  /*21f0*/  IMAD.WIDE.U32 R20, R77, R88, R6 ;  /* 0x000000584d147225 */ /* 0x000fe200078e0006 */
[----:B0-----:R-:W-:-:S03]  /*2200*/  SHF.L.U64.HI R15, R90, 0x3, R91 ;  /* 0x000000035a0f7819 */ /* 0x001fc6000001025b */
[----:B------:R-:W-:Y:S01]  /*2210*/  IMAD.IADD R7, R79, 0x1, R21 ;  /* 0x000000014f077824 */ /* 0x000fe200078e0215 */
[----:B------:R-:W-:Y:S01]  /*2220*/  LEA R6, P4, R20, R92, 0x1 ;  /* 0x0000005c14067211 */ /* 0x000fe200078808ff */
[----:B------:R-:W-:-:S03]  /*2230*/  IMAD.SHL.U32 R14, R90, 0x8, RZ ;  /* 0x000000085a0e7824 */ /* 0x000fc600078e00ff */
[----:B------:R-:W-:Y:S01]  /*2240*/  LEA.HI.X R7, R20, R93, R7, 0x1, P4 ;  /* 0x0000005d14077211 */ /* 0x000fe200020f0c07 */
[----:B--2---:R-:W-:-:S04]  /*2250*/  IMAD.U32 R8, R5, 0x10000, RZ ;  /* 0x0001000005087824 */ /* 0x004fc800078e00ff */
[----:B------:R-:W-:Y:S01]  /*2260*/  FMUL R9, R8, R75 ;  /* 0x0000004b08097220 */ /* 0x000fe20000400000 */
[----:B------:R-:W-:-:S03]  /*2270*/  LEA R8, P0, R82, UR4, 0x1 ;  /* 0x0000000452087c11 */ /* 0x000fc6000f8008ff */
[----:B------:R-:W-:Y:S01]  /*2280*/  FFMA R24, R24, R74, R9 ;  /* 0x0000004a18187223 */ /* 0x000fe20000000009 */
[----:B------:R-:W-:Y:S02]  /*2290*/  LEA.HI.X R9, R82, UR5, R95, 0x1, P0 ;  /* 0x0000000552097c11 */ /* 0x000fe400080f0c5f */
[----:B------:R-:W-:Y:S02]  /*22a0*/  ISETP.GT.AND P0, PT, R4, 0x1, PT ;  /* 0x000000010400780c */ /* 0x000fe40003f04270 */
[----:B------:R-:W-:Y:S02]  /*22b0*/  F2FP.BF16.F32.PACK_AB R24, RZ, R24 ;  /* 0x00000018ff18723e */ /* 0x000fe400000010ff */
[----:B------:R-:W-:-:S03]  /*22c0*/  ISETP.GT.AND P3, PT, R3, RZ, P0 ;  /* 0x000000ff0300720c */ /* 0x000fc60000764270 */
[----:B------:R0:W-:Y:S10]  /*22d0*/  @P1 STG.E.U16 desc[UR36][R8.64], R24 ;  /* 0x0000001808001986 */ /* 0x0001f4000c101524 */
[----:B------:R-:W-:Y:S05]  /*22e0*/  @!P3 BRA `(.L_x_36) ;  /* 0x000000000004b947 */ /* 0x000fea0003800000 */
[----:B------:R1:W5:Y:S02]  /*22f0*/  LDG.E.LTC128B.U16 R5, desc[UR36][R6.64+0x2] ;  /* 0x0000022406057981 */ /* 0x000364000c1e1520 */
.L_x_36:
[----:B------:R-:W-:Y:S05]  /*2300*/  BSYNC B1 ;  /* 0x0000000000017941 */ /* 0x000fea0003800000 */
.L_x_35:
[----:B-----5:R-:W-:Y:S01]  /*2310*/  IMAD.U32 R12, R5, 0x10000, RZ ;  /* 0x00010000050c7824 */ /* 0x020fe200078e00ff */
[----:B------:R-:W-:Y:S01]  /*2320*/  ISETP.GT.AND P2, PT, R3, 0x8, P2 ;  /* 0x000000080300780c */ /* 0x000fe20001744270 */
[----:B------:R-:W-:Y:S01]  /*2330*/  IMAD.WIDE.U32 R20, R80, R90, R14 ;  /* 0x0000005a50147225 */ /* 0x000fe200078e000e */
[----:B0-----:R-:W-:-:S03]  /*2340*/  PRMT R24, R5, 0x7610, R24 ;  /* 0x0000761005187816 */ /* 0x001fc60000000018 */
[----:B------:R-:W-:Y:S01]  /*2350*/  FMUL R12, R12, R75 ;  /* 0x0000004b0c0c7220 */ /* 0x000fe20000400000 */
[----:B------:R-:W-:Y:S01]  /*2360*/  IMAD.IADD R83, R83, 0x1, R21 ;  /* 0x0000000153537824 */ /* 0x000fe200078e0215 */
[----:B------:R-:W-:Y:S02]  /*2370*/  IADD3 R84, P1, R84, R20, RZ ;  /* 0x0000001454547210 */ /* 0x000fe40007f3e0ff */
[----:B------:R-:W-:-:S03]  /*2380*/  FFMA R12, R25, R74, R12 ;  /* 0x0000004a190c7223 */ /* 0x000fc6000000000c */
[----:B------:R-:W-:Y:S02]  /*2390*/  IMAD.X R13, R83, 0x1, R13, P1 ;  /* 0x00000001530d7824 */ /* 0x000fe400008e060d */
[----:B------:R-:W-:Y:S02]  /*23a0*/  F2FP.BF16.F32.PACK_AB R12, RZ, R12 ;  /* 0x0000000cff0c723e */ /* 0x000fe400000010ff */
[----:B------:R-:W-:Y:S02]  /*23b0*/  LEA R14, P1, R84, R92, 0x1 ;  /* 0x0000005c540e7211 */ /* 0x000fe400078208ff */
[----:B------:R-:W-:Y:S02]  /*23c0*/  PRMT R21, R12, 0x7610, R21 ;  /* 0x000076100c157816 */ /* 0x000fe40000000015 */
[----:B------:R-:W-:-:S03]  /*23d0*/  LEA.HI.X R15, R84, R93, R13, 0x1, P1 ;  /* 0x0000005d540f7211 */ /* 0x000fc600008f0c0d */
[----:B------:R0:W-:Y:S04]  /*23e0*/  @P3 STG.E.U16 desc[UR36][R8.64+0x2], R21 ;  /* 0x0000021508003986 */ /* 0x0001e8000c101524 */
[----:B------:R-:W2:Y:S01]  /*23f0*/  @P2 LDG.E.LTC128B.U16 R24, desc[UR36][R14.64] ;  /* 0x000000240e182981 */ /* 0x000ea2000c1e1520 */
[----:B------:R-:W-:Y:S01]  /*2400*/  IADD3 R20, P1, R10, R20, RZ ;  /* 0x000000140a147210 */ /* 0x000fe20007f3e0ff */
[----:B------:R-:W-:Y:S01]  /*2410*/  BSSY B1, `(.L_x_37) ;  /* 0x0000011000017945 */ /* 0x000fe20003800000 */
[C---:B------:R-:W-:Y:S02]  /*2420*/  SHF.L.U64.HI R13, R86.reuse, 0x4, R87 ;  /* 0x00000004560d7819 */ /* 0x040fe40000010257 */
[----:B------:R-:W-:Y:S01]  /*2430*/  ISETP.GT.AND P0, PT, R3, 0x8, P0 ;  /* 0x000000080300780c */ /* 0x000fe20000704270 */
[----:B0-----:R-:W-:Y:S01]  /*2440*/  IMAD.X R21, R11, 0x1, R83, P1 ;  /* 0x000000010b157824 */ /* 0x001fe200008e0653 */
[----:B------:R-:W-:Y:S01]  /*2450*/  LEA R12, P1, R86, R8, 0x4 ;  /* 0x00000008560c7211 */ /* 0x000fe200078220ff */
[----:B------:R-:W-:-:S04]  /*2460*/  IMAD.WIDE.U32 R20, R77, R88, R20 ;  /* 0x000000584d147225 */ /* 0x000fc800078e0014 */
[----:B------:R-:W-:Y:S02]  /*2470*/  IMAD.X R13, R13, 0x1, R9, P1 ;  /* 0x000000010d0d7824 */ /* 0x000fe400008e0609 */
[----:B------:R-:W-:Y:S02]  /*2480*/  IMAD.IADD R11, R79, 0x1, R21 ;  /* 0x000000014f0b7824 */ /* 0x000fe400078e0215 */
[----:B--2---:R-:W-:-:S04]  /*2490*/  IMAD.U32 R10, R24, 0x10000, RZ ;  /* 0x00010000180a7824 */ /* 0x004fc800078e00ff */
[----:B------:R-:W-:Y:S01]  /*24a0*/  FMUL R5, R10, R75 ;  /* 0x0000004b0a057220 */ /* 0x000fe20000400000 */
[----:B------:R-:W-:-:S03]  /*24b0*/  LEA R10, P3, R20, R92, 0x1 ;  /* 0x0000005c140a7211 */ /* 0x000fc600078608ff */
[----:B------:R-:W-:Y:S01]  /*24c0*/  FFMA R5, R26, R74, R5 ;  /* 0x0000004a1a057223 */ /* 0x000fe20000000005 */
[----:B------:R-:W-:-:S04]  /*24d0*/  LEA.HI.X R11, R20, R93, R11, 0x1, P3 ;  /* 0x0000005d140b7211 */ /* 0x000fc800018f0c0b */
[----:B------:R-:W-:-:S05]  /*24e0*/  F2FP.BF16.F32.PACK_AB R5, RZ, R5 ;  /* 0x00000005ff05723e */ /* 0x000fca00000010ff */
[----:B------:R0:W-:Y:S01]  /*24f0*/  @P2 STG.E.U16 desc[UR36][R12.64], R5 ;  /* 0x000000050c002986 */ /* 0x0001e2000c101524 */
[----:B------:R-:W-:Y:S05]  /*2500*/  @!P0 BRA `(.L_x_38) ;  /* 0x0000000000048947 */ /* 0x000fea0003800000 */
[----:B------:R2:W5:Y:S02]  /*2510*/  LDG.E.LTC128B.U16 R24, desc[UR36][R10.64+0x2] ;  /* 0x000002240a187981 */ /* 0x000564000c1e1520 */
.L_x_38:
[----:B------:R-:W-:Y:S05]  /*2520*/  BSYNC B1 ;  /* 0x0000000000017941 */ /* 0x000fea0003800000 */
.L_x_37:
[----:B-----5:R-:W-:Y:S01]  /*2530*/  IMAD.U32 R14, R24, 0x10000, RZ ;  /* 0x00010000180e7824 */ /* 0x020fe200078e00ff */
[----:B------:R-:W-:Y:S01]  /*2540*/  ISETP.GT.AND P1, PT, R4, 0x8, PT ;  /* 0x000000080400780c */ /* 0x000fe20003f24270 */
[----:B------:R-:W-:Y:S02]  /*2550*/  BSSY B1, `(.L_x_39) ;  /* 0x0000008000017945 */ /* 0x000fe40003800000 */
[----:B------:R-:W-:Y:S01]  /*2560*/  FMUL R14, R14, R75 ;  /* 0x0000004b0e0e7220 */ /* 0x000fe20000400000 */
[----:B------:R-:W-:-:S03]  /*2570*/  ISETP.GT.AND P2, PT, R3, RZ, P1 ;  /* 0x000000ff0300720c */ /* 0x000fc60000f44270 */
[----:B------:R-:W-:-:S05]  /*2580*/  FFMA R14, R27, R74, R14 ;  /* 0x0000004a1b0e7223 */ /* 0x000fca000000000e */
[----:B------:R-:W-:-:S05]  /*2590*/  F2FP.BF16.F32.PACK_AB R14, RZ, R14 ;  /* 0x0000000eff0e723e */ /* 0x000fca00000010ff */
[----:B------:R3:W-:Y:S01]  /*25a0*/  @P0 STG.E.U16 desc[UR36][R12.64+0x2], R14 ;  /* 0x0000020e0c000986 */ /* 0x0007e2000c101524 */
[----:B------:R-:W-:Y:S05]  /*25b0*/  @!P2 BRA `(.L_x_40) ;  /* 0x000000000004a947 */ /* 0x000fea0003800000 */
[----:B------:R4:W5:Y:S02]  /*25c0*/  LDG.E.LTC128B.U16 R24, desc[UR36][R6.64+0x10] ;  /* 0x0000102406187981 */ /* 0x000964000c1e1520 */
.L_x_40:
[----:B------:R-:W-:Y:S05]  /*25d0*/  BSYNC B1 ;  /* 0x0000000000017941 */ /* 0x000fea0003800000 */
.L_x_39:
[----:B---3-5:R-:W-:Y:S01]  /*25e0*/  IMAD.U32 R14, R24, 0x10000, RZ ;  /* 0x00010000180e7824 */ /* 0x028fe200078e00ff */
[----:B------:R-:W-:Y:S01]  /*25f0*/  ISETP.GT.AND P0, PT, R4, 0x9, PT ;  /* 0x000000090400780c */ /* 0x000fe20003f04270 */
[----:B------:R-:W-:Y:S02]  /*2600*/  BSSY B1, `(.L_x_41) ;  /* 0x0000008000017945 */ /* 0x000fe40003800000 */
[----:B0-----:R-:W-:Y:S01]  /*2610*/  FMUL R5, R14, R75 ;  /* 0x0000004b0e057220 */ /* 0x001fe20000400000 */
[----:B------:R-:W-:-:S03]  /*2620*/  ISETP.GT.AND P3, PT, R3, RZ, P0 ;  /* 0x000000ff0300720c */ /* 0x000fc60000764270 */
[----:B------:R-:W-:-:S05]  /*2630*/  FFMA R5, R28, R74, R5 ;  /* 0x0000004a1c057223 */ /* 0x000fca0000000005 */
[----:B------:R-:W-:-:S05]  /*2640*/  F2FP.BF16.F32.PACK_AB R5, RZ, R5 ;  /* 0x00000005ff05723e */ /* 0x000fca00000010ff */
[----:B------:R0:W-:Y:S01]  /*2650*/  @P2 STG.E.U16 desc[UR36][R8.64+0x10], R5 ;  /* 0x0000100508002986 */ /* 0x0001e2000c101524 */
[----:B------:R-:W-:Y:S05]  /*2660*/  @!P3 BRA `(.L_x_42) ;  /* 0x000000000004b947 */ /* 0x000fea0003800000 */
[----:B------:R3:W5:Y:S02]  /*2670*/  LDG.E.LTC128B.U16 R24, desc[UR36][R6.64+0x12] ;  /* 0x0000122406187981 */ /* 0x000764000c1e1520 */
.L_x_42:
[----:B------:R-:W-:Y:S05]  /*2680*/  BSYNC B1 ;  /* 0x0000000000017941 */ /* 0x000fea0003800000 */
.L_x_41:
[----:B-----5:R-:W-:Y:S01]  /*2690*/  IMAD.U32 R14, R24, 0x10000, RZ ;  /* 0x00010000180e7824 */ /* 0x020fe200078e00ff */
[----:B------:R-:W-:Y:S01]  /*26a0*/  ISETP.GT.AND P1, PT, R3, 0x8, P1 ;  /* 0x000000080300780c */ /* 0x000fe20000f24270 */
[----:B------:R-:W-:Y:S02]  /*26b0*/  BSSY B1, `(.L_x_43) ;  /* 0x0000007000017945 */ /* 0x000fe40003800000 */
[----:B------:R-:W-:-:S04]  /*26c0*/  FMUL R14, R14, R75 ;  /* 0x0000004b0e0e7220 */ /* 0x000fc80000400000 */
[----:B------:R-:W-:-:S05]  /*26d0*/  FFMA R14, R29, R74, R14 ;  /* 0x0000004a1d0e7223 */ /* 0x000fca000000000e */
[----:B------:R-:W-:-:S05]  /*26e0*/  F2FP.BF16.F32.PACK_AB R14, RZ, R14 ;  /* 0x0000000eff0e723e */ /* 0x000fca00000010ff */
[----:B------:R0:W-:Y:S01]  /*26f0*/  @P3 STG.E.U16 desc[UR36][R8.64+0x12], R14 ;  /* 0x0000120e08003986 */ /* 0x0001e2000c101524 */
[----:B------:R-:W-:Y:S05]  /*2700*/  @!P1 BRA `(.L_x_44) ;  /* 0x0000000000049947 */ /* 0x000fea0003800000 */
[----:B------:R0:W5:Y:S02]  /*2710*/  LDG.E.LTC128B.U16 R24, desc[UR36][R10.64+0x10] ;  /* 0x000010240a187981 */ /* 0x000164000c1e1520 */
.L_x_44:
[----:B------:R-:W-:Y:S05]  /*2720*/  BSYNC B1 ;  /* 0x0000000000017941 */ /* 0x000fea0003800000 */
.L_x_43:
[----:B0----5:R-:W-:Y:S01]  /*2730*/  IMAD.U32 R14, R24, 0x10000, RZ ;  /* 0x00010000180e7824 */ /* 0x021fe200078e00ff */
        /* <DEDUP_REMOVED lines=8> */
.L_x_46:
[----:B------:R-:W-:Y:S05]  /*27c0*/  BSYNC B1 ;  /* 0x0000000000017941 */ /* 0x000fea0003800000 */
.L_x_45:
        /* <DEDUP_REMOVED lines=10> */
.L_x_48:
[----:B------:R-:W-:Y:S05]  /*2870*/  BSYNC B1 ;  /* 0x0000000000017941 */ /* 0x000fea0003800000 */
.L_x_47:
[----:B0----5:R-:W-:Y:S01]  /*2880*/  IMAD.U32 R14, R24, 0x10000, RZ ;  /* 0x00010000180e7824 */ /* 0x021fe200078e00ff */
        /* <DEDUP_REMOVED lines=9> */
.L_x_50:
[----:B------:R-:W-:Y:S05]  /*2920*/  BSYNC B1 ;  /* 0x0000000000017941 */ /* 0x000fea0003800000 */
.L_x_49:
        /* <DEDUP_REMOVED lines=9> */
.L_x_52:
[----:B------:R-:W-:Y:S05]  /*29c0*/  BSYNC B1 ;  /* 0x0000000000017941 */ /* 0x000fea0003800000 */
.L_x_51:
        /* <DEDUP_REMOVED lines=9> */
.L_x_54:
[----:B------:R-:W-:Y:S05]  /*2a60*/  BSYNC B1 ;  /* 0x0000000000017941 */ /* 0x000fea0003800000 */
.L_x_53:
        /* <DEDUP_REMOVED lines=10> */
.L_x_56:
[----:B------:R-:W-:Y:S05]  /*2b10*/  BSYNC B1 ;  /* 0x0000000000017941 */ /* 0x000fea0003800000 */
.L_x_55:
        /* <DEDUP_REMOVED lines=10> */
.L_x_58:
[----:B------:R-:W-:Y:S05]  /*2bc0*/  BSYNC B1 ;  /* 0x0000000000017941 */ /* 0x000fea0003800000 */
.L_x_57:
        /* <DEDUP_REMOVED lines=9> */
.L_x_60:
[----:B------:R-:W-:Y:S05]  /*2c60*/  BSYNC B1 ;  /* 0x0000000000017941 */ /* 0x000fea0003800000 */
.L_x_59:
        /* <DEDUP_REMOVED lines=9> */
.L_x_62:
[----:B------:R-:W-:Y:S05]  /*2d00*/  BSYNC B1 ;  /* 0x0000000000017941 */ /* 0x000fea0003800000 */
.L_x_61:
        /* <DEDUP_REMOVED lines=10> */
.L_x_64:
[----:B------:R-:W-:Y:S05]  /*2db0*/  BSYNC B1 ;  /* 0x0000000000017941 */ /* 0x000fea0003800000 */
.L_x_63:
        /* <DEDUP_REMOVED lines=10> */
.L_x_66:
[----:B------:R-:W-:Y:S05]  /*2e60*/  BSYNC B1 ;  /* 0x0000000000017941 */ /* 0x000fea0003800000 */
.L_x_65:
        /* <DEDUP_REMOVED lines=9> */
.L_x_68:
[----:B------:R-:W-:Y:S05]  /*2f00*/  BSYNC B1 ;  /* 0x0000000000017941 */ /* 0x000fea0003800000 */
.L_x_67:
        /* <DEDUP_REMOVED lines=9> */
.L_x_70:
[----:B------:R-:W-:Y:S05]  /*2fa0*/  BSYNC B1 ;  /* 0x0000000000017941 */ /* 0x000fea0003800000 */
.L_x_69:
        /* <DEDUP_REMOVED lines=10> */
.L_x_72:
[----:B------:R-:W-:Y:S05]  /*3050*/  BSYNC B1 ;  /* 0x0000000000017941 */ /* 0x000fea0003800000 */
.L_x_71:
        /* <DEDUP_REMOVED lines=10> */
.L_x_74:
[----:B------:R-:W-:Y:S05]  /*3100*/  BSYNC B1 ;  /* 0x0000000000017941 */ /* 0x000fea0003800000 */
.L_x_73:
        /* <DEDUP_REMOVED lines=9> */
.L_x_76:
[----:B------:R-:W-:Y:S05]  /*31a0*/  BSYNC B1 ;  /* 0x0000000000017941 */ /* 0x000fea0003800000 */
.L_x_75:
        /* <DEDUP_REMOVED lines=9> */
.L_x_78:
[----:B------:R-:W-:Y:S05]  /*3240*/  BSYNC B1 ;  /* 0x0000000000017941 */ /* 0x000fea0003800000 */
.L_x_77:
        /* <DEDUP_REMOVED lines=10> */
.L_x_80:
[----:B------:R-:W-:Y:S05]  /*32f0*/  BSYNC B1 ;  /* 0x0000000000017941 */ /* 0x000fea0003800000 */
.L_x_79:
        /* <DEDUP_REMOVED lines=10> */
.L_x_82:
[----:B------:R-:W-:Y:S05]  /*33a0*/  BSYNC B1 ;  /* 0x0000000000017941 */ /* 0x000fea0003800000 */
.L_x_81:
        /* <DEDUP_REMOVED lines=9> */
.L_x_84:
[----:B------:R-:W-:Y:S05]  /*3440*/  BSYNC B1 ;  /* 0x0000000000017941 */ /* 0x000fea0003800000 */
.L_x_83:
        /* <DEDUP_REMOVED lines=9> */
.L_x_86:
[----:B------:R-:W-:Y:S05]  /*34e0*/  BSYNC B1 ;  /* 0x0000000000017941 */ /* 0x000fea0003800000 */
.L_x_85:
        /* <DEDUP_REMOVED lines=10> */
.L_x_88:
[----:B------:R-:W-:Y:S05]  /*3590*/  BSYNC B1 ;  /* 0x0000000000017941 */ /* 0x000fea0003800000 */
.L_x_87:
        /* <DEDUP_REMOVED lines=10> */
.L_x_90:
[----:B------:R-:W-:Y:S05]  /*3640*/  BSYNC B1 ;  /* 0x0000000000017941 */ /* 0x000fea0003800000 */
.L_x_89:
        /* <DEDUP_REMOVED lines=9> */
.L_x_92:
[----:B------:R-:W-:Y:S05]  /*36e0*/  BSYNC B1 ;  /* 0x0000000000017941 */ /* 0x000fea0003800000 */
.L_x_91:
        /* <DEDUP_REMOVED lines=9> */
.L_x_94:
[----:B------:R-:W-:Y:S05]  /*3780*/  BSYNC B1 ;  /* 0x0000000000017941 */ /* 0x000fea0003800000 */
.L_x_93:
        /* <DEDUP_REMOVED lines=10> */
.L_x_96:
[----:B------:R-:W-:Y:S05]  /*3830*/  BSYNC B1 ;  /* 0x0000000000017941 */ /* 0x000fea0003800000 */
.L_x_95:
        /* <DEDUP_REMOVED lines=10> */
.L_x_98:
[----:B------:R-:W-:Y:S05]  /*38e0*/  BSYNC B1 ;  /* 0x0000000000017941 */ /* 0x000fea0003800000 */
.L_x_97:
        /* <DEDUP_REMOVED lines=9> */
.L_x_100:
[----:B------:R-:W-:Y:S05]  /*3980*/  BSYNC B1 ;  /* 0x0000000000017941 */ /* 0x000fea0003800000 */
.L_x_99:
        /* <DEDUP_REMOVED lines=9> */
.L_x_102:
[----:B------:R-:W-:Y:S05]  /*3a20*/  BSYNC B1 ;  /* 0x0000000000017941 */ /* 0x000fea0003800000 */
.L_x_101:
        /* <DEDUP_REMOVED lines=10> */
.L_x_104:
[----:B------:R-:W-:Y:S05]  /*3ad0*/  BSYNC B1 ;  /* 0x0000000000017941 */ /* 0x000fea0003800000 */
.L_x_103:
        /* <DEDUP_REMOVED lines=10> */
.L_x_106:
[----:B------:R-:W-:Y:S05]  /*3b80*/  BSYNC B1 ;  /* 0x0000000000017941 */ /* 0x000fea0003800000 */
.L_x_105:
        /* <DEDUP_REMOVED lines=9> */
.L_x_108:
[----:B------:R-:W-:Y:S05]  /*3c20*/  BSYNC B1 ;  /* 0x0000000000017941 */ /* 0x000fea0003800000 */
.L_x_107:
        /* <DEDUP_REMOVED lines=9> */
.L_x_110:
[----:B------:R-:W-:Y:S05]  /*3cc0*/  BSYNC B1 ;  /* 0x0000000000017941 */ /* 0x000fea0003800000 */
.L_x_109:
        /* <DEDUP_REMOVED lines=10> */
.L_x_112:
[----:B------:R-:W-:Y:S05]  /*3d70*/  BSYNC B1 ;  /* 0x0000000000017941 */ /* 0x000fea0003800000 */
.L_x_111:
        /* <DEDUP_REMOVED lines=10> */
.L_x_114:
[----:B------:R-:W-:Y:S05]  /*3e20*/  BSYNC B1 ;  /* 0x0000000000017941 */ /* 0x000fea0003800000 */
.L_x_113:
        /* <DEDUP_REMOVED lines=9> */
.L_x_116:
[----:B------:R-:W-:Y:S05]  /*3ec0*/  BSYNC B1 ;  /* 0x0000000000017941 */ /* 0x000fea0003800000 */
.L_x_115:
        /* <DEDUP_REMOVED lines=9> */
.L_x_118:
[----:B------:R-:W-:Y:S05]  /*3f60*/  BSYNC B1 ;  /* 0x0000000000017941 */ /* 0x000fea0003800000 */
.L_x_117:
        /* <DEDUP_REMOVED lines=10> */
.L_x_120:
[----:B------:R-:W-:Y:S05]  /*4010*/  BSYNC B1 ;  /* 0x0000000000017941 */ /* 0x000fea0003800000 */
.L_x_119:
[----:B0----5:R-:W-:Y:S01]  /*4020*/  IMAD.U32 R14, R24, 0x10000, RZ ;  /* 0x00010000180e7824 */ /* 0x021fe200078e00ff */
[----:B------:R-:W-:Y:S01]  /*4030*/  ISETP.GT.AND P0, PT, R4, 0x59, PT ;  /* 0x000000590400780c */ /* 0x000fe20003f04270 */
[----:B------:R-:W-:Y:S01]  /*4040*/  @P2 IMAD.MOV.U32 R4, RZ, RZ, R8 ;  /* 0x000000ffff042224 */ /* 0x000fe200078e0008 */
[----:B------:R-:W-:Y:S01]  /*4050*/  BSSY B1, `(.L_x_121) ;  /* 0x000000a000017945 */ /* 0x000fe20003800000 */
[----:B------:R-:W-:Y:S01]  /*4060*/  FMUL R5, R14, R75 ;  /* 0x0000004b0e057220 */ /* 0x000fe20000400000 */
[----:B------:R-:W-:-:S03]  /*4070*/  ISETP.GT.AND P3, PT, R3, RZ, P0 ;  /* 0x000000ff0300720c */ /* 0x000fc60000764270 */
[----:B------:R-:W-:-:S05]  /*4080*/  FFMA R5, R68, R74, R5 ;  /* 0x0000004a44057223 */ /* 0x000fca0000000005 */
[----:B------:R-:W-:-:S04]  /*4090*/  F2FP.BF16.F32.PACK_AB R5, RZ, R5 ;  /* 0x00000005ff05723e */ /* 0x000fc800000010ff */
[----:B------:R-:W-:Y:S01]  /*40a0*/  PRMT R14, R5, 0x7610, R14 ;  /* 0x00007610050e7816 */ /* 0x000fe2000000000e */
[----:B------:R-:W-:-:S05]  /*40b0*/  @P2 IMAD.MOV.U32 R5, RZ, RZ, R9 ;  /* 0x000000ffff052224 */ /* 0x000fca00078e0009 */
[----:B------:R0:W-:Y:S01]  /*40c0*/  @P2 STG.E.U16 desc[UR36][R4.64+0xb0], R14 ;  /* 0x0000b00e04002986 */ /* 0x0001e2000c101524 */
[----:B------:R-:W-:Y:S05]  /*40d0*/  @!P3 BRA `(.L_x_122) ;  /* 0x000000000004b947 */ /* 0x000fea0003800000 */
[----:B------:R0:W5:Y:S02]  /*40e0*/  LDG.E.LTC128B.U16 R24, desc[UR36][R6.64+0xb2] ;  /* 0x0000b22406187981 */ /* 0x000164000c1e1520 */
.L_x_122:
[----:B------:R-:W-:Y:S05]  /*40f0*/  BSYNC B1 ;  /* 0x0000000000017941 */ /* 0x000fea0003800000 */
.L_x_121:
        /* <DEDUP_REMOVED lines=9> */
.L_x_124:
[----:B------:R-:W-:Y:S05]  /*4190*/  BSYNC B1 ;  /* 0x0000000000017941 */ /* 0x000fea0003800000 */
.L_x_123:
[----:B0----5:R-:W-:Y:S01]  /*41a0*/  IMAD.U32 R4, R24, 0x10000, RZ ;  /* 0x0001000018047824 */ /* 0x021fe200078e00ff */
[----:B------:R-:W-:Y:S01]  /*41b0*/  ISETP.GT.AND P0, PT, R3, 0x8, P0 ;  /* 0x000000080300780c */ /* 0x000fe20000704270 */
[----:B------:R-:W-:Y:S02]  /*41c0*/  BSSY B1, `(.L_x_125) ;  /* 0x000000a000017945 */ /* 0x000fe40003800000 */
[----:B------:R-:W-:Y:S01]  /*41d0*/  FMUL R5, R4, R75 ;  /* 0x0000004b04057220 */ /* 0x000fe20000400000 */
[----:B------:R-:W-:-:S03]  /*41e0*/  @P1 IMAD.MOV.U32 R4, RZ, RZ, R12 ;  /* 0x000000ffff041224 */ /* 0x000fc600078e000c */
[----:B------:R-:W-:-:S05]  /*41f0*/  FFMA R5, R70, R74, R5 ;  /* 0x0000004a46057223 */ /* 0x000fca0000000005 */
[----:B------:R-:W-:-:S04]  /*4200*/  F2FP.BF16.F32.PACK_AB R5, RZ, R5 ;  /* 0x00000005ff05723e */ /* 0x000fc800000010ff */
[----:B-1-34-:R-:W-:Y:S01]  /*4210*/  PRMT R6, R5, 0x7610, R6 ;  /* 0x0000761005067816 */ /* 0x01afe20000000006 */
[----:B------:R-:W-:-:S05]  /*4220*/  @P1 IMAD.MOV.U32 R5, RZ, RZ, R13 ;  /* 0x000000ffff051224 */ /* 0x000fca00078e000d */
[----:B------:R0:W-:Y:S01]  /*4230*/  @P1 STG.E.U16 desc[UR36][R4.64+0xb0], R6 ;  /* 0x0000b00604001986 */ /* 0x0001e2000c101524 */
[----:B------:R-:W-:Y:S05]  /*4240*/  @!P0 BRA `(.L_x_126) ;  /* 0x0000000000048947 */ /* 0x000fea0003800000 */
[----:B------:R1:W5:Y:S02]  /*4250*/  LDG.E.LTC128B.U16 R24, desc[UR36][R10.64+0xb2] ;  /* 0x0000b2240a187981 */ /* 0x000364000c1e1520 */
.L_x_126:
[----:B------:R-:W-:Y:S05]  /*4260*/  BSYNC B1 ;  /* 0x0000000000017941 */ /* 0x000fea0003800000 */
.L_x_125:
[----:B------:R-:W-:Y:S05]  /*4270*/  @!P0 BRA `(.L_x_127) ;  /* 0x0000000c00c88947 */ /* 0x000fea0003800000 */
[----:B-----5:R-:W-:-:S04]  /*4280*/  IMAD.U32 R24, R24, 0x10000, RZ ;  /* 0x0001000018187824 */ /* 0x020fc800078e00ff */
[----:B------:R-:W-:-:S04]  /*4290*/  FMUL R24, R24, R75 ;  /* 0x0000004b18187220 */ /* 0x000fc80000400000 */
[----:B------:R-:W-:-:S05]  /*42a0*/  FFMA R24, R71, R74, R24 ;  /* 0x0000004a47187223 */ /* 0x000fca0000000018 */
[----:B------:R-:W-:-:S05]  /*42b0*/  F2FP.BF16.F32.PACK_AB R24, RZ, R24 ;  /* 0x00000018ff18723e */ /* 0x000fca00000010ff */
[----:B------:R3:W-:Y:S01]  /*42c0*/  STG.E.U16 desc[UR36][R12.64+0xb2], R24 ;  /* 0x0000b2180c007986 */ /* 0x0007e2000c101524 */
[----:B------:R-:W-:Y:S05]  /*42d0*/  BRA `(.L_x_127) ;  /* 0x0000000c00b07947 */ /* 0x000fea0003800000 */
.L_x_34:
[----:B------:R-:W-:Y:S01]  /*42e0*/  ISETP.GT.AND P0, PT, R4, 0x1, PT ;  /* 0x000000010400780c */ /* 0x000fe20003f04270 */
[----:B------:R-:W-:Y:S01]  /*42f0*/  ULDC.64 UR4, c[0x0][0x5c0] ;  /* 0x0001700000047ab9 */ /* 0x000fe20000000a00 */
[-C--:B------:R-:W-:Y:S01]  /*4300*/  FMUL R24, R24, R74.reuse ;  /* 0x0000004a18187220 */ /* 0x080fe20000400000 */
[-C--:B------:R-:W-:Y:S01]  /*4310*/  FMUL R25, R25, R74.reuse ;  /* 0x0000004a19197220 */ /* 0x080fe20000400000 */
[----:B------:R-:W-:Y:S01]  /*4320*/  ISETP.GT.AND P3, PT, R3, RZ, P0 ;  /* 0x000000ff0300720c */ /* 0x000fe20000764270 */
[-C--:B------:R-:W-:Y:S01]  /*4330*/  FMUL R26, R26, R74.reuse ;  /* 0x0000004a1a1a7220 */ /* 0x080fe20000400000 */
[----:B------:R-:W-:Y:S01]  /*4340*/  LEA R6, P4, R82, UR4, 0x1 ;  /* 0x0000000452067c11 */ /* 0x000fe2000f8808ff */
[----:B------:R-:W-:Y:S01]  /*4350*/  FMUL R27, R27, R74 ;  /* 0x0000004a1b1b7220 */ /* 0x000fe20000400000 */
[----:B------:R-:W-:Y:S01]  /*4360*/  F2FP.BF16.F32.PACK_AB R24, RZ, R24 ;  /* 0x00000018ff18723e */ /* 0x000fe200000010ff */
[-C--:B------:R-:W-:Y:S01]  /*4370*/  FMUL R28, R28, R74.reuse ;  /* 0x0000004a1c1c7220 */ /* 0x080fe20000400000 */
[----:B------:R-:W-:Y:S01]  /*4380*/  LEA.HI.X R7, R82, UR5, R95, 0x1, P4 ;  /* 0x0000000552077c11 */ /* 0x000fe2000a0f0c5f */
[-C--:B------:R-:W-:Y:S01]  /*4390*/  FMUL R29, R29, R74.reuse ;  /* 0x0000004a1d1d7220 */ /* 0x080fe20000400000 */
[----:B------:R-:W-:Y:S01]  /*43a0*/  F2FP.BF16.F32.PACK_AB R25, RZ, R25 ;  /* 0x00000019ff19723e */ /* 0x000fe200000010ff */
[-C--:B------:R-:W-:Y:S01]  /*43b0*/  FMUL R30, R30, R74.reuse ;  /* 0x0000004a1e1e7220 */ /* 0x080fe20000400000 */
[----:B------:R-:W-:Y:S01]  /*43c0*/  SHF.L.U64.HI R87, R86, 0x4, R87 ;  /* 0x0000000456577819 */ /* 0x000fe20000010257 */
[----:B------:R-:W-:Y:S01]  /*43d0*/  @P1 STG.E.U16 desc[UR36][R6.64], R24 ;  /* 0x0000001806001986 */ /* 0x000fe2000c101524 */
[----:B------:R-:W-:Y:S01]  /*43e0*/  ISETP.GT.AND P1, PT, R4, 0x8, PT ;  /* 0x000000080400780c */ /* 0x000fe20003f24270 */
[----:B------:R-:W-:Y:S01]  /*43f0*/  FMUL R31, R31, R74 ;  /* 0x0000004a1f1f7220 */ /* 0x000fe20000400000 */
[C---:B------:R-:W-:Y:S01]  /*4400*/  ISETP.GT.AND P4, PT, R3.reuse, 0x8, P0 ;  /* 0x000000080300780c */ /* 0x040fe20000784270 */
[----:B------:R-:W-:Y:S01]  /*4410*/  @P3 STG.E.U16 desc[UR36][R6.64+0x2], R25 ;  /* 0x0000021906003986 */ /* 0x000fe2000c101524 */
[----:B------:R-:W-:Y:S01]  /*4420*/  LEA R8, P3, R86, R6, 0x4 ;  /* 0x0000000656087211 */ /* 0x000fe200078620ff */
[-C--:B------:R-:W-:Y:S01]  /*4430*/  FMUL R32, R32, R74.reuse ;  /* 0x0000004a20207220 */ /* 0x080fe20000400000 */
[----:B------:R-:W-:Y:S01]  /*4440*/  ISETP.GT.AND P2, PT, R3, 0x8, P2 ;  /* 0x000000080300780c */ /* 0x000fe20001744270 */
[-C--:B------:R-:W-:Y:S01]  /*4450*/  FMUL R33, R33, R74.reuse ;  /* 0x0000004a21217220 */ /* 0x080fe20000400000 */
[----:B------:R-:W-:Y:S01]  /*4460*/  ISETP.GT.AND P0, PT, R4, 0x9, PT ;  /* 0x000000090400780c */ /* 0x000fe20003f04270 */
[----:B------:R-:W-:Y:S01]  /*4470*/  IMAD.X R9, R87, 0x1, R7, P3 ;  /* 0x0000000157097824 */ /* 0x000fe200018e0607 */
[C---:B------:R-:W-:Y:S01]  /*4480*/  ISETP.GT.AND P5, PT, R3.reuse, RZ, P1 ;  /* 0x000000ff0300720c */ /* 0x040fe20000fa4270 */
[-C--:B------:R-:W-:Y:S01]  /*4490*/  FMUL R34, R34, R74.reuse ;  /* 0x0000004a22227220 */ /* 0x080fe20000400000 */
[----:B------:R-:W-:Y:S01]  /*44a0*/  ISETP.GT.AND P3, PT, R3, RZ, P0 ;  /* 0x000000ff0300720c */ /* 0x000fe20000764270 */
[----:B------:R-:W-:Y:S01]  /*44b0*/  FMUL R35, R35, R74 ;  /* 0x0000004a23237220 */ /* 0x000fe20000400000 */
[----:B------:R-:W-:Y:S01]  /*44c0*/  F2FP.BF16.F32.PACK_AB R26, RZ, R26 ;  /* 0x0000001aff1a723e */ /* 0x000fe200000010ff */
[-C--:B------:R-:W-:Y:S01]  /*44d0*/  FMUL R36, R36, R74.reuse ;  /* 0x0000004a24247220 */ /* 0x080fe20000400000 */
[----:B------:R-:W-:Y:S01]  /*44e0*/  F2FP.BF16.F32.PACK_AB R27, RZ, R27 ;  /* 0x0000001bff1b723e */ /* 0x000fe200000010ff */
[----:B------:R-:W-:Y:S01]  /*44f0*/  FMUL R37, R37, R74 ;  /* 0x0000004a25257220 */ /* 0x000fe20000400000 */
[----:B------:R-:W-:Y:S01]  /*4500*/  F2FP.BF16.F32.PACK_AB R28, RZ, R28 ;  /* 0x0000001cff1c723e */ /* 0x000fe200000010ff */
[----:B------:R-:W-:Y:S01]  /*4510*/  @P2 STG.E.U16 desc[UR36][R8.64], R26 ;  /* 0x0000001a08002986 */ /* 0x000fe2000c101524 */
[----:B------:R-:W-:Y:S01]  /*4520*/  F2FP.BF16.F32.PACK_AB R29, RZ, R29 ;  /* 0x0000001dff1d723e */ /* 0x000fe200000010ff */
[-C--:B------:R-:W-:Y:S01]  /*4530*/  FMUL R38, R38, R74.reuse ;  /* 0x0000004a26267220 */ /* 0x080fe20000400000 */
[----:B------:R-:W-:Y:S01]  /*4540*/  ISETP.GT.AND P2, PT, R3, 0x8, P1 ;  /* 0x000000080300780c */ /* 0x000fe20000f44270 */
[----:B------:R-:W-:Y:S01]  /*4550*/  @P4 STG.E.U16 desc[UR36][R8.64+0x2], R27 ;  /* 0x0000021b08004986 */ /* 0x000fe2000c101524 */
[----:B------:R-:W-:Y:S01]  /*4560*/  ISETP.GT.AND P1, PT, R4, 0x10, PT ;  /* 0x000000100400780c */ /* 0x000fe20003f24270 */
[----:B------:R-:W-:Y:S01]  /*4570*/  FMUL R39, R39, R74 ;  /* 0x0000004a27277220 */ /* 0x000fe20000400000 */
[----:B------:R-:W-:Y:S01]  /*4580*/  F2FP.BF16.F32.PACK_AB R30, RZ, R30 ;  /* 0x0000001eff1e723e */ /* 0x000fe200000010ff */
[----:B------:R-:W-:Y:S01]  /*4590*/  @P5 STG.E.U16 desc[UR36][R6.64+0x10], R28 ;  /* 0x0000101c06005986 */ /* 0x000fe2000c101524 */
[C---:B------:R-:W-:Y:S01]  /*45a0*/  ISETP.GT.AND P4, PT, R3.reuse, RZ, P1 ;  /* 0x000000ff0300720c */ /* 0x040fe20000f84270 */
[-C--:B------:R-:W-:Y:S01]  /*45b0*/  FMUL R40, R40, R74.reuse ;  /* 0x0000004a28287220 */ /* 0x080fe20000400000 */
[----:B------:R-:W-:Y:S01]  /*45c0*/  F2FP.BF16.F32.PACK_AB R31, RZ, R31 ;  /* 0x0000001fff1f723e */ /* 0x000fe200000010ff */
[----:B------:R-:W-:Y:S01]  /*45d0*/  @P3 STG.E.U16 desc[UR36][R6.64+0x12], R29 ;  /* 0x0000121d06003986 */ /* 0x000fe2000c101524 */
[----:B------:R-:W-:Y:S01]  /*45e0*/  ISETP.GT.AND P3, PT, R3, 0x8, P0 ;  /* 0x000000080300780c */ /* 0x000fe20000764270 */
[----:B------:R-:W-:Y:S01]  /*45f0*/  FMUL R41, R41, R74 ;  /* 0x0000004a29297220 */ /* 0x000fe20000400000 */
[----:B------:R-:W-:Y:S01]  /*4600*/  ISETP.GT.AND P0, PT, R4, 0x11, PT ;  /* 0x000000110400780c */ /* 0x000fe20003f04270 */
[----:B------:R-:W-:Y:S01]  /*4610*/  @P2 STG.E.U16 desc[UR36][R8.64+0x10], R30 ;  /* 0x0000101e08002986 */ /* 0x000fe2000c101524 */
[----:B------:R-:W-:Y:S01]  /*4620*/  F2FP.BF16.F32.PACK_AB R32, RZ, R32 ;  /* 0x00000020ff20723e */ /* 0x000fe200000010ff */
[-C--:B------:R-:W-:Y:S01]  /*4630*/  FMUL R42, R42, R74.reuse ;  /* 0x0000004a2a2a7220 */ /* 0x080fe20000400000 */
[----:B------:R-:W-:Y:S01]  /*4640*/  ISETP.GT.AND P5, PT, R3, RZ, P0 ;  /* 0x000000ff0300720c */ /* 0x000fe200007a4270 */
[-C--:B------:R-:W-:Y:S01]  /*4650*/  FMUL R43, R43, R74.reuse ;  /* 0x0000004a2b2b7220 */ /* 0x080fe20000400000 */
[----:B------:R-:W-:Y:S01]  /*4660*/  ISETP.GT.AND P2, PT, R3, 0x8, P1 ;  /* 0x000000080300780c */ /* 0x000fe20000f44270 */
[-C--:B------:R-:W-:Y:S01]  /*4670*/  FMUL R44, R44, R74.reuse ;  /* 0x0000004a2c2c7220 */ /* 0x080fe20000400000 */
[----:B------:R-:W-:Y:S01]  /*4680*/  ISETP.GT.AND P1, PT, R4, 0x18, PT ;  /* 0x000000180400780c */ /* 0x000fe20003f24270 */
[-C--:B------:R-:W-:Y:S01]  /*4690*/  FMUL R45, R45, R74.reuse ;  /* 0x0000004a2d2d7220 */ /* 0x080fe20000400000 */
[----:B------:R-:W-:Y:S01]  /*46a0*/  F2FP.BF16.F32.PACK_AB R33, RZ, R33 ;  /* 0x00000021ff21723e */ /* 0x000fe200000010ff */
[----:B------:R-:W-:Y:S01]  /*46b0*/  @P3 STG.E.U16 desc[UR36][R8.64+0x12], R31 ;  /* 0x0000121f08003986 */ /* 0x000fe2000c101524 */
[C---:B------:R-:W-:Y:S01]  /*46c0*/  ISETP.GT.AND P3, PT, R3.reuse, 0x8, P0 ;  /* 0x000000080300780c */ /* 0x040fe20000764270 */
[-C--:B------:R-:W-:Y:S01]  /*46d0*/  FMUL R46, R46, R74.reuse ;  /* 0x0000004a2e2e7220 */ /* 0x080fe20000400000 */
[----:B------:R-:W-:Y:S01]  /*46e0*/  ISETP.GT.AND P0, PT, R4, 0x19, PT ;  /* 0x000000190400780c */ /* 0x000fe20003f04270 */
[----:B------:R-:W-:Y:S01]  /*46f0*/  @P4 STG.E.U16 desc[UR36][R6.64+0x20], R32 ;  /* 0x0000202006004986 */ /* 0x000fe2000c101524 */
[----:B------:R-:W-:Y:S01]  /*4700*/  ISETP.GT.AND P4, PT, R3, RZ, P1 ;  /* 0x000000ff0300720c */ /* 0x000fe20000f84270 */
[----:B------:R-:W-:Y:S01]  /*4710*/  FMUL R47, R47, R74 ;  /* 0x0000004a2f2f7220 */ /* 0x000fe20000400000 */
[----:B------:R-:W-:Y:S01]  /*4720*/  F2FP.BF16.F32.PACK_AB R34, RZ, R34 ;  /* 0x00000022ff22723e */ /* 0x000fe200000010ff */
[----:B------:R-:W-:Y:S01]  /*4730*/  @P5 STG.E.U16 desc[UR36][R6.64+0x22], R33 ;  /* 0x0000222106005986 */ /* 0x000fe2000c101524 */
[----:B------:R-:W-:Y:S01]  /*4740*/  ISETP.GT.AND P5, PT, R3, RZ, P0 ;  /* 0x000000ff0300720c */ /* 0x000fe200007a4270 */
[----:B------:R-:W-:Y:S01]  /*4750*/  FMUL R48, R48, R74 ;  /* 0x0000004a30307220 */ /* 0x000fe20000400000 */
[----:B------:R-:W-:Y:S01]  /*4760*/  F2FP.BF16.F32.PACK_AB R35, RZ, R35 ;  /* 0x00000023ff23723e */ /* 0x000fe200000010ff */
[----:B------:R-:W-:Y:S01]  /*4770*/  @P2 STG.E.U16 desc[UR36][R8.64+0x20], R34 ;  /* 0x0000202208002986 */ /* 0x000fe2000c101524 */
[----:B------:R-:W-:Y:S01]  /*4780*/  F2FP.BF16.F32.PACK_AB R36, RZ, R36 ;  /* 0x00000024ff24723e */ /* 0x000fe200000010ff */
[-C--:B------:R-:W-:Y:S01]  /*4790*/  FMUL R49, R49, R74.reuse ;  /* 0x0000004a31317220 */ /* 0x080fe20000400000 */
[C---:B------:R-:W-:Y:S01]  /*47a0*/  ISETP.GT.AND P2, PT, R3.reuse, 0x8, P1 ;  /* 0x000000080300780c */ /* 0x040fe20000f44270 */
[----:B------:R-:W-:Y:S01]  /*47b0*/  @P3 STG.E.U16 desc[UR36][R8.64+0x22], R35 ;  /* 0x0000222308003986 */ /* 0x000fe2000c101524 */
[----:B------:R-:W-:Y:S01]  /*47c0*/  ISETP.GT.AND P1, PT, R4, 0x20, PT ;  /* 0x000000200400780c */ /* 0x000fe20003f24270 */
[-C--:B------:R-:W-:Y:S01]  /*47d0*/  FMUL R50, R50, R74.reuse ;  /* 0x0000004a32327220 */ /* 0x080fe20000400000 */
[----:B------:R-:W-:Y:S01]  /*47e0*/  F2FP.BF16.F32.PACK_AB R37, RZ, R37 ;  /* 0x00000025ff25723e */ /* 0x000fe200000010ff */
[----:B------:R-:W-:Y:S01]  /*47f0*/  @P4 STG.E.U16 desc[UR36][R6.64+0x30], R36 ;  /* 0x0000302406004986 */ /* 0x000fe2000c101524 */
[----:B------:R-:W-:Y:S01]  /*4800*/  ISETP.GT.AND P3, PT, R3, 0x8, P0 ;  /* 0x000000080300780c */ /* 0x000fe20000764270 */
[-C--:B------:R-:W-:Y:S01]  /*4810*/  FMUL R51, R51, R74.reuse ;  /* 0x0000004a33337220 */ /* 0x080fe20000400000 */
[----:B------:R-:W-:Y:S01]  /*4820*/  ISETP.GT.AND P0, PT, R4, 0x21, PT ;  /* 0x000000210400780c */ /* 0x000fe20003f04270 */
[----:B------:R-:W-:Y:S01]  /*4830*/  @P5 STG.E.U16 desc[UR36][R6.64+0x32], R37 ;  /* 0x0000322506005986 */ /* 0x000fe2000c101524 */
[----:B------:R-:W-:Y:S01]  /*4840*/  ISETP.GT.AND P4, PT, R3, RZ, P1 ;  /* 0x000000ff0300720c */ /* 0x000fe20000f84270 */
[----:B------:R-:W-:Y:S01]  /*4850*/  FMUL R52, R52, R74 ;  /* 0x0000004a34347220 */ /* 0x000fe20000400000 */
[----:B------:R-:W-:Y:S01]  /*4860*/  F2FP.BF16.F32.PACK_AB R38, RZ, R38 ;  /* 0x00000026ff26723e */ /* 0x000fe200000010ff */
[-C--:B------:R-:W-:Y:S01]  /*4870*/  FMUL R53, R53, R74.reuse ;  /* 0x0000004a35357220 */ /* 0x080fe20000400000 */
        /* <DEDUP_REMOVED lines=59> */
[----:B------:R-:W-:Y:S01]  /*4c30*/  FMUL R71, R71, R74 ;  /* 0x0000004a47477220 */ /* 0x000fe20000400000 */
[----:B------:R-:W-:-:S02]  /*4c40*/  ISETP.GT.AND P5, PT, R3, RZ, P0 ;  /* 0x000000ff0300720c */ /* 0x000fc400007a4270 */
[----:B------:R-:W-:Y:S01]  /*4c50*/  F2FP.BF16.F32.PACK_AB R51, RZ, R51 ;  /* 0x00000033ff33723e */ /* 0x000fe200000010ff */
[----:B------:R-:W-:Y:S01]  /*4c60*/  @P2 STG.E.U16 desc[UR36][R8.64+0x60], R50 ;  /* 0x0000603208002986 */ /* 0x000fe2000c101524 */
[----:B------:R-:W-:Y:S02]  /*4c70*/  F2FP.BF16.F32.PACK_AB R52, RZ, R52 ;  /* 0x00000034ff34723e */ /* 0x000fe400000010ff */
[C---:B------:R-:W-:Y:S01]  /*4c80*/  ISETP.GT.AND P2, PT, R3.reuse, 0x8, P1 ;  /* 0x000000080300780c */ /* 0x040fe20000f44270 */
[----:B------:R-:W-:Y:S01]  /*4c90*/  @P3 STG.E.U16 desc[UR36][R8.64+0x62], R51 ;  /* 0x0000623308003986 */ /* 0x000fe2000c101524 */
[----:B------:R-:W-:Y:S02]  /*4ca0*/  ISETP.GT.AND P1, PT, R4, 0x40, PT ;  /* 0x000000400400780c */ /* 0x000fe40003f24270 */
[----:B------:R-:W-:Y:S01]  /*4cb0*/  F2FP.BF16.F32.PACK_AB R53, RZ, R53 ;  /* 0x00000035ff35723e */ /* 0x000fe200000010ff */
[----:B------:R-:W-:Y:S01]  /*4cc0*/  @P4 STG.E.U16 desc[UR36][R6.64+0x70], R52 ;  /* 0x0000703406004986 */ /* 0x000fe2000c101524 */
[----:B------:R-:W-:-:S02]  /*4cd0*/  ISETP.GT.AND P3, PT, R3, 0x8, P0 ;  /* 0x000000080300780c */ /* 0x000fc40000764270 */
[----:B------:R-:W-:Y:S01]  /*4ce0*/  ISETP.GT.AND P0, PT, R4, 0x41, PT ;  /* 0x000000410400780c */ /* 0x000fe20003f04270 */
[----:B------:R-:W-:Y:S01]  /*4cf0*/  @P5 STG.E.U16 desc[UR36][R6.64+0x72], R53 ;  /* 0x0000723506005986 */ /* 0x000fe2000c101524 */
[C---:B------:R-:W-:Y:S02]  /*4d00*/  ISETP.GT.AND P4, PT, R3.reuse, RZ, P1 ;  /* 0x000000ff0300720c */ /* 0x040fe40000f84270 */
[----:B------:R-:W-:Y:S02]  /*4d10*/  ISETP.GT.AND P5, PT, R3, RZ, P0 ;  /* 0x000000ff0300720c */ /* 0x000fe400007a4270 */
[----:B------:R-:W-:Y:S02]  /*4d20*/  F2FP.BF16.F32.PACK_AB R54, RZ, R54 ;  /* 0x00000036ff36723e */ /* 0x000fe400000010ff */
[----:B------:R-:W-:Y:S02]  /*4d30*/  F2FP.BF16.F32.PACK_AB R55, RZ, R55 ;  /* 0x00000037ff37723e */ /* 0x000fe400000010ff */
[----:B------:R-:W-:Y:S01]  /*4d40*/  F2FP.BF16.F32.PACK_AB R56, RZ, R56 ;  /* 0x00000038ff38723e */ /* 0x000fe200000010ff */
[----:B------:R-:W-:Y:S01]  /*4d50*/  @P2 STG.E.U16 desc[UR36][R8.64+0x70], R54 ;  /* 0x0000703608002986 */ /* 0x000fe2000c101524 */
[----:B------:R-:W-:-:S02]  /*4d60*/  F2FP.BF16.F32.PACK_AB R57, RZ, R57 ;  /* 0x00000039ff39723e */ /* 0x000fc400000010ff */
[C---:B------:R-:W-:Y:S01]  /*4d70*/  ISETP.GT.AND P1, PT, R3.reuse, 0x8, P1 ;  /* 0x000000080300780c */ /* 0x040fe20000f24270 */
[----:B------:R-:W-:Y:S01]  /*4d80*/  @P3 STG.E.U16 desc[UR36][R8.64+0x72], R55 ;  /* 0x0000723708003986 */ /* 0x000fe2000c101524 */
[C---:B------:R-:W-:Y:S02]  /*4d90*/  ISETP.GT.AND P2, PT, R3.reuse, 0x8, P0 ;  /* 0x000000080300780c */ /* 0x040fe40000744270 */
[C---:B------:R-:W-:Y:S01]  /*4da0*/  ISETP.GT.AND P0, PT, R4.reuse, 0x49, PT ;  /* 0x000000490400780c */ /* 0x040fe20003f04270 */
[----:B------:R-:W-:Y:S01]  /*4db0*/  @P4 STG.E.U16 desc[UR36][R6.64+0x80], R56 ;  /* 0x0000803806004986 */ /* 0x000fe2000c101524 */
[----:B------:R-:W-:Y:S02]  /*4dc0*/  ISETP.GT.AND P4, PT, R4, 0x48, PT ;  /* 0x000000480400780c */ /* 0x000fe40003f84270 */
[----:B------:R-:W-:Y:S01]  /*4dd0*/  F2FP.BF16.F32.PACK_AB R58, RZ, R58 ;  /* 0x0000003aff3a723e */ /* 0x000fe200000010ff */
[----:B------:R-:W-:Y:S01]  /*4de0*/  @P5 STG.E.U16 desc[UR36][R6.64+0x82], R57 ;  /* 0x0000823906005986 */ /* 0x000fe2000c101524 */
[----:B------:R-:W-:-:S02]  /*4df0*/  ISETP.GT.AND P5, PT, R3, RZ, P4 ;  /* 0x000000ff0300720c */ /* 0x000fc400027a4270 */
[C---:B------:R-:W-:Y:S01]  /*4e00*/  ISETP.GT.AND P3, PT, R3.reuse, RZ, P0 ;  /* 0x000000ff0300720c */ /* 0x040fe20000764270 */
[----:B------:R-:W-:Y:S01]  /*4e10*/  @P1 STG.E.U16 desc[UR36][R8.64+0x80], R58 ;  /* 0x0000803a08001986 */ /* 0x000fe2000c101524 */
[----:B------:R-:W-:Y:S02]  /*4e20*/  F2FP.BF16.F32.PACK_AB R59, RZ, R59 ;  /* 0x0000003bff3b723e */ /* 0x000fe400000010ff */
[----:B------:R-:W-:Y:S02]  /*4e30*/  F2FP.BF16.F32.PACK_AB R60, RZ, R60 ;  /* 0x0000003cff3c723e */ /* 0x000fe400000010ff */
[C---:B------:R-:W-:Y:S01]  /*4e40*/  ISETP.GT.AND P4, PT, R3.reuse, 0x8, P4 ;  /* 0x000000080300780c */ /* 0x040fe20002784270 */
[----:B------:R-:W-:Y:S01]  /*4e50*/  @P2 STG.E.U16 desc[UR36][R8.64+0x82], R59 ;  /* 0x0000823b08002986 */ /* 0x000fe2000c101524 */
[----:B------:R-:W-:Y:S02]  /*4e60*/  F2FP.BF16.F32.PACK_AB R61, RZ, R61 ;  /* 0x0000003dff3d723e */ /* 0x000fe400000010ff */
[----:B------:R-:W-:Y:S01]  /*4e70*/  ISETP.GT.AND P2, PT, R4, 0x51, PT ;  /* 0x000000510400780c */ /* 0x000fe20003f44270 */
[----:B------:R-:W-:Y:S01]  /*4e80*/  @P5 STG.E.U16 desc[UR36][R6.64+0x90], R60 ;  /* 0x0000903c06005986 */ /* 0x000fe2000c101524 */
[----:B------:R-:W-:-:S02]  /*4e90*/  ISETP.GT.AND P5, PT, R3, 0x8, P0 ;  /* 0x000000080300780c */ /* 0x000fc400007a4270 */
[C---:B------:R-:W-:Y:S01]  /*4ea0*/  ISETP.GT.AND P1, PT, R4.reuse, 0x58, PT ;  /* 0x000000580400780c */ /* 0x040fe20003f24270 */
[----:B------:R-:W-:Y:S01]  /*4eb0*/  @P3 STG.E.U16 desc[UR36][R6.64+0x92], R61 ;  /* 0x0000923d06003986 */ /* 0x000fe2000c101524 */
[C---:B------:R-:W-:Y:S02]  /*4ec0*/  ISETP.GT.AND P3, PT, R4.reuse, 0x50, PT ;  /* 0x000000500400780c */ /* 0x040fe40003f64270 */
[----:B------:R-:W-:Y:S01]  /*4ed0*/  ISETP.GT.AND P0, PT, R4, 0x59, PT ;  /* 0x000000590400780c */ /* 0x000fe20003f04270 */
[----:B------:R-:W-:Y:S01]  /*4ee0*/  @P4 IMAD.MOV.U32 R4, RZ, RZ, R8 ;  /* 0x000000ffff044224 */ /* 0x000fe200078e0008 */
[----:B------:R-:W-:Y:S01]  /*4ef0*/  F2FP.BF16.F32.PACK_AB R62, RZ, R62 ;  /* 0x0000003eff3e723e */ /* 0x000fe200000010ff */
[----:B------:R-:W-:Y:S01]  /*4f00*/  @P4 IMAD.MOV.U32 R5, RZ, RZ, R9 ;  /* 0x000000ffff054224 */ /* 0x000fe200078e0009 */
[----:B------:R-:W-:Y:S02]  /*4f10*/  F2FP.BF16.F32.PACK_AB R63, RZ, R63 ;  /* 0x0000003fff3f723e */ /* 0x000fe400000010ff */
[----:B------:R-:W-:-:S02]  /*4f20*/  F2FP.BF16.F32.PACK_AB R64, RZ, R64 ;  /* 0x00000040ff40723e */ /* 0x000fc400000010ff */
[----:B------:R0:W-:Y:S01]  /*4f30*/  @P4 STG.E.U16 desc[UR36][R4.64+0x90], R62 ;  /* 0x0000903e04004986 */ /* 0x0001e2000c101524 */
[C---:B------:R-:W-:Y:S02]  /*4f40*/  ISETP.GT.AND P4, PT, R3.reuse, RZ, P2 ;  /* 0x000000ff0300720c */ /* 0x040fe40001784270 */
[----:B------:R-:W-:Y:S02]  /*4f50*/  F2FP.BF16.F32.PACK_AB R65, RZ, R65 ;  /* 0x00000041ff41723e */ /* 0x000fe400000010ff */
[----:B------:R-:W-:Y:S02]  /*4f60*/  ISETP.GT.AND P2, PT, R3, 0x8, P2 ;  /* 0x000000080300780c */ /* 0x000fe40001744270 */
[----:B------:R-:W-:Y:S02]  /*4f70*/  F2FP.BF16.F32.PACK_AB R66, RZ, R66 ;  /* 0x00000042ff42723e */ /* 0x000fe400000010ff */
[----:B------:R-:W-:Y:S02]  /*4f80*/  F2FP.BF16.F32.PACK_AB R67, RZ, R67 ;  /* 0x00000043ff43723e */ /* 0x000fe400000010ff */
[----:B------:R-:W-:Y:S01]  /*4f90*/  F2FP.BF16.F32.PACK_AB R68, RZ, R68 ;  /* 0x00000044ff44723e */ /* 0x000fe200000010ff */
[----:B0-----:R-:W-:Y:S01]  /*4fa0*/  @P5 IMAD.MOV.U32 R4, RZ, RZ, R8 ;  /* 0x000000ffff045224 */ /* 0x001fe200078e0008 */
[----:B------:R-:W-:Y:S01]  /*4fb0*/  F2FP.BF16.F32.PACK_AB R69, RZ, R69 ;  /* 0x00000045ff45723e */ /* 0x000fe200000010ff */
[----:B------:R-:W-:Y:S01]  /*4fc0*/  @P5 IMAD.MOV.U32 R5, RZ, RZ, R9 ;  /* 0x000000ffff055224 */ /* 0x000fe200078e0009 */
[----:B------:R-:W-:-:S02]  /*4fd0*/  F2FP.BF16.F32.PACK_AB R70, RZ, R70 ;  /* 0x00000046ff46723e */ /* 0x000fc400000010ff */
[----:B------:R-:W-:Y:S02]  /*4fe0*/  F2FP.BF16.F32.PACK_AB R71, RZ, R71 ;  /* 0x00000047ff47723e */ /* 0x000fe400000010ff */
[----:B------:R0:W-:Y:S01]  /*4ff0*/  @P5 STG.E.U16 desc[UR36][R4.64+0x92], R63 ;  /* 0x0000923f04005986 */ /* 0x0001e2000c101524 */
[C---:B------:R-:W-:Y:S02]  /*5000*/  ISETP.GT.AND P5, PT, R3.reuse, RZ, P3 ;  /* 0x000000ff0300720c */ /* 0x040fe40001fa4270 */
[----:B------:R-:W-:-:S11]  /*5010*/  ISETP.GT.AND P3, PT, R3, 0x8, P3 ;  /* 0x000000080300780c */ /* 0x000fd60001f64270 */
[----:B0-----:R-:W-:Y:S02]  /*5020*/  @P5 IMAD.MOV.U32 R4, RZ, RZ, R6 ;  /* 0x000000ffff045224 */ /* 0x001fe400078e0006 */
[----:B------:R-:W-:-:S05]  /*5030*/  @P5 IMAD.MOV.U32 R5, RZ, RZ, R7 ;  /* 0x000000ffff055224 */ /* 0x000fca00078e0007 */
[----:B------:R0:W-:Y:S01]  /*5040*/  @P5 STG.E.U16 desc[UR36][R4.64+0xa0], R64 ;  /* 0x0000a04004005986 */ /* 0x0001e2000c101524 */
[C---:B------:R-:W-:Y:S02]  /*5050*/  ISETP.GT.AND P5, PT, R3.reuse, RZ, P0 ;  /* 0x000000ff0300720c */ /* 0x040fe400007a4270 */
[----:B------:R-:W-:Y:S01]  /*5060*/  ISETP.GT.AND P0, PT, R3, 0x8, P0 ;  /* 0x000000080300780c */ /* 0x000fe20000704270 */
[----:B0-----:R-:W-:Y:S02]  /*5070*/  @P4 IMAD.MOV.U32 R4, RZ, RZ, R6 ;  /* 0x000000ffff044224 */ /* 0x001fe400078e0006 */
[----:B------:R-:W-:-:S05]  /*5080*/  @P4 IMAD.MOV.U32 R5, RZ, RZ, R7 ;  /* 0x000000ffff054224 */ /* 0x000fca00078e0007 */
[----:B------:R0:W-:Y:S01]  /*5090*/  @P4 STG.E.U16 desc[UR36][R4.64+0xa2], R65 ;  /* 0x0000a24104004986 */ /* 0x0001e2000c101524 */
[C---:B------:R-:W-:Y:S02]  /*50a0*/  ISETP.GT.AND P4, PT, R3.reuse, RZ, P1 ;  /* 0x000000ff0300720c */ /* 0x040fe40000f84270 */
[----:B------:R-:W-:Y:S01]  /*50b0*/  ISETP.GT.AND P1, PT, R3, 0x8, P1 ;  /* 0x000000080300780c */ /* 0x000fe20000f24270 */
[----:B0-----:R-:W-:Y:S02]  /*50c0*/  @P3 IMAD.MOV.U32 R4, RZ, RZ, R8 ;  /* 0x000000ffff043224 */ /* 0x001fe400078e0008 */
[----:B------:R-:W-:-:S05]  /*50d0*/  @P3 IMAD.MOV.U32 R5, RZ, RZ, R9 ;  /* 0x000000ffff053224 */ /* 0x000fca00078e0009 */
[----:B------:R0:W-:Y:S02]  /*50e0*/  @P3 STG.E.U16 desc[UR36][R4.64+0xa0], R66 ;  /* 0x0000a04204003986 */ /* 0x0001e4000c101524 */
[----:B0-----:R-:W-:Y:S02]  /*50f0*/  @P2 IMAD.MOV.U32 R4, RZ, RZ, R8 ;  /* 0x000000ffff042224 */ /* 0x001fe400078e0008 */
[----:B------:R-:W-:-:S05]  /*5100*/  @P2 IMAD.MOV.U32 R5, RZ, RZ, R9 ;  /* 0x000000ffff052224 */ /* 0x000fca00078e0009 */
[----:B------:R0:W-:Y:S02]  /*5110*/  @P2 STG.E.U16 desc[UR36][R4.64+0xa2], R67 ;  /* 0x0000a24304002986 */ /* 0x0001e4000c101524 */
[----:B0-----:R-:W-:Y:S02]  /*5120*/  @P4 IMAD.MOV.U32 R4, RZ, RZ, R6 ;  /* 0x000000ffff044224 */ /* 0x001fe400078e0006 */
[----:B------:R-:W-:-:S05]  /*5130*/  @P4 IMAD.MOV.U32 R5, RZ, RZ, R7 ;  /* 0x000000ffff054224 */ /* 0x000fca00078e0007 */
[----:B------:R0:W-:Y:S04]  /*5140*/  @P4 STG.E.U16 desc[UR36][R4.64+0xb0], R68 ;  /* 0x0000b04404004986 */ /* 0x0001e8000c101524 */
[----:B------:R4:W-:Y:S01]  /*5150*/  @P5 STG.E.U16 desc[UR36][R6.64+0xb2], R69 ;  /* 0x0000b24506005986 */ /* 0x0009e2000c101524 */
[----:B0-----:R-:W-:Y:S02]  /*5160*/  @P1 IMAD.MOV.U32 R4, RZ, RZ, R8 ;  /* 0x000000ffff041224 */ /* 0x001fe400078e0008 */
[----:B------:R-:W-:-:S05]  /*5170*/  @P1 IMAD.MOV.U32 R5, RZ, RZ, R9 ;  /* 0x000000ffff051224 */ /* 0x000fca00078e0009 */
[----:B------:R4:W-:Y:S04]  /*5180*/  @P1 STG.E.U16 desc[UR36][R4.64+0xb0], R70 ;  /* 0x0000b04604001986 */ /* 0x0009e8000c101524 */
[----:B------:R4:W-:Y:S02]  /*5190*/  @P0 STG.E.U16 desc[UR36][R8.64+0xb2], R71 ;  /* 0x0000b24708000986 */ /* 0x0009e4000c101524 */
.L_x_127:
[----:B------:R-:W-:Y:S05]  /*51a0*/  BSYNC B0 ;  /* 0x0000000000007941 */ /* 0x000fea0003800000 */
.L_x_33:
[----:B------:R-:W-:Y:S01]  /*51b0*/  ULDC UR4, c[0x0][0xc] ;  /* 0x0000030000047ab9 */ /* 0x000fe20000000800 */
[----:B------:R-:W-:Y:S01]  /*51c0*/  ULDC UR5, c[0x0][0x10] ;  /* 0x0000040000057ab9 */ /* 0x000fe20000000800 */
[----:B------:R-:W0:Y:S01]  /*51d0*/  LDC R3, c[0x0][0x14] ;  /* 0x00000500ff037b82 */ /* 0x000e220000000800 */
[----:B------:R-:W-:Y:S01]  /*51e0*/  UIMAD.WIDE.U32 UR4, UR4, UR5, URZ ;  /* 0x00000005040472a5 */ /* 0x000fe2000f8e003f */
[----:B------:R-:W-:Y:S02]  /*51f0*/  IMAD.MOV.U32 R80, RZ, RZ, -0x1 ;  /* 0xffffffffff507424 */ /* 0x000fe400078e00ff */
[----:B------:R-:W-:-:S03]  /*5200*/  IMAD.MOV.U32 R77, RZ, RZ, -0x1 ;  /* 0xffffffffff4d7424 */ /* 0x000fc600078e00ff */
[----:B0-----:R-:W-:-:S04]  /*5210*/  IMAD.WIDE.U32 R16, R3, UR4, R16 ;  /* 0x0000000403107c25 */ /* 0x001fc8000f8e0010 */
[----:B------:R-:W-:Y:S01]  /*5220*/  IMAD R3, R3, UR5, RZ ;  /* 0x0000000503037c24 */ /* 0x000fe2000f8e02ff */
[----:B------:R-:W-:Y:S02]  /*5230*/  ULDC.64 UR4, c[0x0][0x650] ;  /* 0x0001940000047ab9 */ /* 0x000fe40000000a00 */
[----:B------:R-:W-:Y:S01]  /*5240*/  ISETP.GE.U32.AND P0, PT, R16, UR4, PT ;  /* 0x0000000410007c0c */ /* 0x000fe2000bf06070 */
[--C-:B------:R-:W-:Y:S01]  /*5250*/  IMAD.IADD R17, R17, 0x1, R3.reuse ;  /* 0x0000000111117824 */ /* 0x100fe200078e0203 */
[----:B------:R-:W-:-:S04]  /*5260*/  PRMT R3, RZ, 0x7610, R3 ;  /* 0x00007610ff037816 */ /* 0x000fc80000000003 */
[----:B------:R-:W-:-:S13]  /*5270*/  ISETP.GE.U32.AND.EX P0, PT, R17, UR5, PT, P0 ;  /* 0x0000000511007c0c */ /* 0x000fda000bf06100 */
[----:B------:R-:W-:Y:S05]  /*5280*/  @P0 BRA `(.L_x_128) ;  /* 0x0000000400640947 */ /* 0x000fea0003800000 */
[----:B---3--:R-:W0:Y:S01]  /*5290*/  S2R R12, SR_CTAID.X ;  /* 0x00000000000c7919 */ /* 0x008e220000002500 */
[----:B-12---:R-:W1:Y:S01]  /*52a0*/  LDC.64 R10, c[0x0][0x628] ;  /* 0x00018a00ff0a7b82 */ /* 0x006e620000000a00 */
[----:B------:R-:W-:Y:S01]  /*52b0*/  ULDC UR4, c[0x0][0x150] ;  /* 0x0000540000047ab9 */ /* 0x000fe20000000800 */
[----:B----4-:R-:W-:Y:S01]  /*52c0*/  IMAD.MOV.U32 R8, RZ, RZ, R16 ;  /* 0x000000ffff087224 */ /* 0x010fe200078e0010 */
[----:B-----5:R-:W2:Y:S01]  /*52d0*/  S2R R24, SR_CTAID.Y ;  /* 0x0000000000187919 */ /* 0x020ea20000002600 */
[----:B------:R-:W-:-:S04]  /*52e0*/  IMAD.MOV.U32 R9, RZ, RZ, R17 ;  /* 0x000000ffff097224 */ /* 0x000fc800078e0011 */
[----:B------:R-:W3:Y:S08]  /*52f0*/  LDC R21, c[0x0][0x144] ;  /* 0x00005100ff157b82 */ /* 0x000ef00000000800 */
[----:B------:R-:W4:Y:S08]  /*5300*/  LDC R0, c[0x0][0x630] ;  /* 0x00018c00ff007b82 */ /* 0x000f300000000800 */
[----:B------:R-:W2:Y:S01]  /*5310*/  LDC.64 R14, c[0x0][0x620] ;  /* 0x00018800ff0e7b82 */ /* 0x000ea20000000a00 */
[----:B-1----:R-:W-:-:S04]  /*5320*/  ISETP.NE.U32.AND P0, PT, R10, RZ, PT ;  /* 0x000000ff0a00720c */ /* 0x002fc80003f05070 */
[----:B------:R-:W-:Y:S02]  /*5330*/  ISETP.NE.AND.EX P0, PT, R11, RZ, PT, P0 ;  /* 0x000000ff0b00720c */ /* 0x000fe40003f05300 */
[----:B0-----:R-:W-:-:S05]  /*5340*/  I2FP.F32.U32 R3, R12 ;  /* 0x0000000c00037245 */ /* 0x001fca0000201000 */
[----:B------:R-:W-:-:S04]  /*5350*/  FMUL R3, R3, UR4 ;  /* 0x0000000403037c20 */ /* 0x000fc80008400000 */
[----:B------:R0:W1:Y:S02]  /*5360*/  F2I.U32.TRUNC.NTZ R20, R3 ;  /* 0x0000000300147305 */ /* 0x000064000020f000 */
[----:B---34-:R-:W-:Y:S05]  /*5370*/  @!P0 BRA `(.L_x_129) ;  /* 0x0000000000288947 */ /* 0x018fea0003800000 */
[----:B0-----:R-:W0:Y:S02]  /*5380*/  LDC R3, c[0x0][0x634] ;  /* 0x00018d00ff037b82 */ /* 0x001e240000000800 */
        /* <DEDUP_REMOVED lines=9> */
.L_x_129:
[----:B------:R-:W3:Y:S01]  /*5420*/  LDC.64 R28, c[0x0][0x640] ;  /* 0x00019000ff1c7b82 */ /* 0x000ee20000000a00 */
[-CC-:B------:R-:W-:Y:S01]  /*5430*/  SHF.R.U64 R77, R8, R0.reuse, R9.reuse ;  /* 0x00000000084d7219 */ /* 0x180fe20000001209 */
[----:B-1----:R-:W-:Y:S01]  /*5440*/  IMAD.MOV R20, RZ, RZ, -R20 ;  /* 0x000000ffff147224 */ /* 0x002fe200078e0a14 */
[----:B------:R-:W-:Y:S01]  /*5450*/  SHF.R.U32.HI R0, RZ, R0, R9 ;  /* 0x00000000ff007219 */ /* 0x000fe20000011609 */
[----:B------:R-:W-:Y:S01]  /*5460*/  ULDC UR4, c[0x0][0x154] ;  /* 0x0000550000047ab9 */ /* 0x000fe20000000800 */
[----:B0-----:R-:W-:Y:S01]  /*5470*/  IADD3 R3, P0, RZ, -R77, RZ ;  /* 0x8000004dff037210 */ /* 0x001fe20007f1e0ff */
[----:B------:R-:W-:Y:S02]  /*5480*/  IMAD R21, R21, R20, R12 ;  /* 0x0000001415157224 */ /* 0x000fe400078e020c */
[----:B------:R-:W0:Y:S01]  /*5490*/  LDC R6, c[0x0][0x618] ;  /* 0x00018600ff067b82 */ /* 0x000e220000000800 */
[----:B------:R-:W-:Y:S02]  /*54a0*/  IMAD.MOV.U32 R7, RZ, RZ, 0x1 ;  /* 0x00000001ff077424 */ /* 0x000fe400078e00ff */
[----:B------:R-:W-:-:S04]  /*54b0*/  IMAD.X R5, RZ, RZ, ~R0, P0 ;  /* 0x000000ffff057224 */ /* 0x000fc800000e0e00 */
[-C--:B--2---:R-:W-:Y:S01]  /*54c0*/  IMAD R0, R5, R14.reuse, RZ ;  /* 0x0000000e05007224 */ /* 0x084fe200078e02ff */
[----:B------:R-:W1:Y:S01]  /*54d0*/  LDC R8, c[0x0][0x608] ;  /* 0x00018200ff087b82 */ /* 0x000e620000000800 */
[----:B------:R-:W-:-:S04]  /*54e0*/  IMAD.WIDE.U32 R4, R3, R14, R16 ;  /* 0x0000000e03047225 */ /* 0x000fc800078e0010 */
[----:B------:R-:W-:Y:S01]  /*54f0*/  IMAD R3, R3, R15, R0 ;  /* 0x0000000f03037224 */ /* 0x000fe200078e0200 */
[----:B------:R-:W-:Y:S02]  /*5500*/  I2FP.F32.U32 R0, R24 ;  /* 0x0000001800007245 */ /* 0x000fe40000201000 */
[----:B------:R-:W2:Y:S01]  /*5510*/  LDC R26, c[0x0][0x658] ;  /* 0x00019600ff1a7b82 */ /* 0x000ea20000000800 */
[----:B------:R-:W-:Y:S01]  /*5520*/  IMAD.IADD R3, R5, 0x1, R3 ;  /* 0x0000000105037824 */ /* 0x000fe200078e0203 */
[----:B---3--:R-:W-:Y:S01]  /*5530*/  ISETP.NE.U32.AND P0, PT, R28, RZ, PT ;  /* 0x000000ff1c00720c */ /* 0x008fe20003f05070 */
[----:B------:R-:W-:Y:S01]  /*5540*/  FMUL R0, R0, UR4 ;  /* 0x0000000400007c20 */ /* 0x000fe20008400000 */
[----:B------:R-:W-:Y:S02]  /*5550*/  IMAD.MOV.U32 R5, RZ, RZ, -0x1 ;  /* 0xffffffffff057424 */ /* 0x000fe400078e00ff */
[----:B------:R-:W-:Y:S01]  /*5560*/  ISETP.NE.AND.EX P0, PT, R29, RZ, PT, P0 ;  /* 0x000000ff1d00720c */ /* 0x000fe20003f05300 */
[----:B------:R3:W4:Y:S01]  /*5570*/  F2I.U32.TRUNC.NTZ R13, R0 ;  /* 0x00000000000d7305 */ /* 0x000722000020f000 */
[----:B------:R-:W3:Y:S01]  /*5580*/  LDC R15, c[0x0][0x148] ;  /* 0x00005200ff0f7b82 */ /* 0x000ee20000000800 */
[----:B0-----:R-:W-:-:S02]  /*5590*/  SHF.R.U64 R12, R4, R6, R3 ;  /* 0x00000006040c7219 */ /* 0x001fc40000001203 */
[----:B------:R-:W-:-:S05]  /*55a0*/  SHF.R.U32.HI R3, RZ, R6, R3 ;  /* 0x00000006ff037219 */ /* 0x000fca0000011603 */
[----:B------:R-:W0:Y:S01]  /*55b0*/  LDC R20, c[0x0][0x600] ;  /* 0x00018000ff147b82 */ /* 0x000e220000000800 */
[-CC-:B-1----:R-:W-:Y:S02]  /*55c0*/  SHF.R.U64 R10, R12, R8.reuse, R3.reuse ;  /* 0x000000080c0a7219 */ /* 0x182fe40000001203 */
[----:B------:R-:W-:-:S05]  /*55d0*/  SHF.R.U32.HI R3, RZ, R8, R3 ;  /* 0x00000008ff037219 */ /* 0x000fca0000011603 */
[----:B------:R-:W1:Y:S01]  /*55e0*/  LDC R27, c[0x0][0x648] ;  /* 0x00019200ff1b7b82 */ /* 0x000e620000000800 */
[-C--:B--2---:R-:W-:Y:S02]  /*55f0*/  SHF.L.U32 R4, R5, R26.reuse, RZ ;  /* 0x0000001a05047219 */ /* 0x084fe400000006ff */
[-CC-:B------:R-:W-:Y:S02]  /*5600*/  SHF.R.U64 R14, R10, R26.reuse, R3.reuse ;  /* 0x0000001a0a0e7219 */ /* 0x180fe40000001203 */
[----:B------:R-:W-:Y:S02]  /*5610*/  SHF.R.U32.HI R5, RZ, R26, R3 ;  /* 0x0000001aff057219 */ /* 0x000fe40000011603 */
[----:B------:R-:W-:Y:S01]  /*5620*/  LOP3.LUT R25, RZ, R4, RZ, 0x33, !PT ;  /* 0x00000004ff197212 */ /* 0x000fe200078e33ff */
[----:B------:R-:W2:Y:S01]  /*5630*/  LDC R30, c[0x0][0x638] ;  /* 0x00018e00ff1e7b82 */ /* 0x000ea20000000800 */
[----:B------:R-:W-:Y:S01]  /*5640*/  SHF.L.U32 R26, R7, R26, RZ ;  /* 0x0000001a071a7219 */ /* 0x000fe200000006ff */
[----:B------:R-:W-:-:S06]  /*5650*/  IMAD.MOV.U32 R4, RZ, RZ, R14 ;  /* 0x000000ffff047224 */ /* 0x000fcc00078e000e */
[----:B------:R-:W0:Y:S01]  /*5660*/  LDC R31, c[0x0][0x610] ;  /* 0x00018400ff1f7b82 */ /* 0x000e220000000800 */
[----:B----4-:R-:W-:Y:S05]  /*5670*/  @!P0 BRA `(.L_x_130) ;  /* 0x0000000000288947 */ /* 0x010fea0003800000 */
        /* <DEDUP_REMOVED lines=10> */
.L_x_130:
[----:B------:R-:W-:Y:S01]  /*5720*/  ISETP.NE.AND P0, PT, R2, 0x1, PT ;  /* 0x000000010200780c */ /* 0x000fe20003f05270 */
[----:B0-----:R-:W-:Y:S01]  /*5730*/  VIADD R7, R20, 0xffffffff ;  /* 0xffffffff14077836 */ /* 0x001fe20000000000 */
[----:B-1-3--:R-:W-:Y:S01]  /*5740*/  SHF.R.U64 R0, R4, R27, R5 ;  /* 0x0000001b04007219 */ /* 0x00afe20000001205 */
[----:B------:R-:W-:Y:S01]  /*5750*/  IMAD.MOV R13, RZ, RZ, -R13 ;  /* 0x000000ffff0d7224 */ /* 0x000fe200078e0a0d */
[----:B------:R-:W-:Y:S01]  /*5760*/  LOP3.LUT R5, R10, R25, RZ, 0xc0, !PT ;  /* 0x000000190a057212 */ /* 0x000fe200078ec0ff */
[----:B------:R-:W-:Y:S01]  /*5770*/  IMAD.MOV.U32 R4, RZ, RZ, 0x1 ;  /* 0x00000001ff047424 */ /* 0x000fe200078e00ff */
[----:B------:R-:W-:Y:S01]  /*5780*/  LOP3.LUT R12, R12, R7, RZ, 0xc0, !PT ;  /* 0x000000070c0c7212 */ /* 0x000fe200078ec0ff */
[----:B------:R-:W-:Y:S02]  /*5790*/  IMAD.MOV R3, RZ, RZ, -R0 ;  /* 0x000000ffff037224 */ /* 0x000fe400078e0a00 */
[----:B------:R-:W-:Y:S02]  /*57a0*/  IMAD R0, R26, R0, R5 ;  /* 0x000000001a007224 */ /* 0x000fe400078e0205 */
[----:B--2---:R-:W-:-:S02]  /*57b0*/  IMAD R3, R3, R30, R14 ;  /* 0x0000001e03037224 */ /* 0x004fc400078e020e */
[----:B------:R-:W-:Y:S02]  /*57c0*/  @P0 IMAD R21, R15, R13, R24 ;  /* 0x0000000d0f150224 */ /* 0x000fe400078e0218 */
[----:B------:R-:W-:Y:S01]  /*57d0*/  IMAD R5, R3, R20, R12 ;  /* 0x0000001403057224 */ /* 0x000fe200078e020c */
[----:B------:R-:W-:Y:S01]  /*57e0*/  PRMT R3, R4, 0x7610, R3 ;  /* 0x0000761004037816 */ /* 0x000fe20000000003 */
[----:B------:R-:W-:-:S05]  /*57f0*/  IMAD R0, R0, R31, R21 ;  /* 0x0000001f00007224 */ /* 0x000fca00078e0215 */
[----:B------:R-:W-:Y:S02]  /*5800*/  SEL R80, R5, R0, !P0 ;  /* 0x0000000005507207 */ /* 0x000fe40004000000 */
[----:B------:R-:W-:-:S07]  /*5810*/  SEL R0, R0, R5, !P0 ;  /* 0x0000000500007207 */ /* 0x000fce0004000000 */
.L_x_128:
[----:B------:R-:W-:Y:S01]  /*5820*/  LOP3.LUT P0, RZ, R3, 0xff, RZ, 0xc0, !PT ;  /* 0x000000ff03ff7812 */ /* 0x000fe2000780c0ff */
[----:B------:R-:W-:-:S12]  /*5830*/  IMAD.MOV.U32 R79, RZ, RZ, R0 ;  /* 0x000000ffff4f7224 */ /* 0x000fd800078e0000 */
[----:B------:R-:W-:Y:S05]  /*5840*/  @P0 BRA `(.L_x_131) ;  /* 0xffffffbc000c0947 */ /* 0x000fea000383ffff */
[----:B------:R-:W-:Y:S05]  /*5850*/  EXIT ;  /* 0x000000000000794d */ /* 0x000fea0003800000 */
.L_x_8:
[----:B0-----:R-:W-:Y:S01]  /*5860*/  ULDC.64 UR4, c[0x0][0x650] ;  /* 0x0001940000047ab9 */ /* 0x001fe20000000a00 */
        /* <DEDUP_REMOVED lines=25> */
.L_x_133:
[----:B------:R-:W0:Y:S01]  /*5a00*/  LDC.64 R30, c[0x0][0x640] ;  /* 0x00019000ff1e7b82 */ /* 0x000e220000000a00 */
[-CC-:B------:R-:W-:Y:S01]  /*5a10*/  SHF.R.U64 R21, R14, R8.reuse, R15.reuse ;  /* 0x000000080e157219 */ /* 0x180fe2000000120f */
[----:B------:R-:W-:Y:S01]  /*5a20*/  IMAD.MOV.U32 R27, RZ, RZ, 0x1 ;  /* 0x00000001ff1b7424 */ /* 0x000fe200078e00ff */
[----:B------:R-:W-:Y:S02]  /*5a30*/  SHF.R.U32.HI R7, RZ, R8, R15 ;  /* 0x00000008ff077219 */ /* 0x000fe4000001160f */
[----:B------:R-:W-:-:S03]  /*5a40*/  IADD3 R13, P0, RZ, -R21, RZ ;  /* 0x80000015ff0d7210 */ /* 0x000fc60007f1e0ff */
[----:B------:R-:W1:Y:S02]  /*5a50*/  LDC R12, c[0x0][0x618] ;  /* 0x00018600ff0c7b82 */ /* 0x000e640000000800 */
[----:B------:R-:W-:Y:S02]  /*5a60*/  IMAD.X R7, RZ, RZ, ~R7, P0 ;  /* 0x000000ffff077224 */ /* 0x000fe400000e0e07 */
[----:B------:R-:W-:-:S04]  /*5a70*/  IMAD.WIDE.U32 R10, R13, R22, R16 ;  /* 0x000000160d0a7225 */ /* 0x000fc800078e0010 */
[----:B------:R-:W2:Y:S01]  /*5a80*/  LDC R14, c[0x0][0x608] ;  /* 0x00018200ff0e7b82 */ /* 0x000ea20000000800 */
[----:B------:R-:W-:-:S04]  /*5a90*/  IMAD R8, R7, R22, RZ ;  /* 0x0000001607087224 */ /* 0x000fc800078e02ff */
[----:B------:R-:W-:-:S03]  /*5aa0*/  IMAD R7, R13, R23, R8 ;  /* 0x000000170d077224 */ /* 0x000fc600078e0208 */
[----:B------:R-:W3:Y:S01]  /*5ab0*/  LDC R28, c[0x0][0x658] ;  /* 0x00019600ff1c7b82 */ /* 0x000ee20000000800 */
[----:B------:R-:W-:Y:S01]  /*5ac0*/  IMAD.IADD R7, R11, 0x1, R7 ;  /* 0x000000010b077824 */ /* 0x000fe200078e0207 */
[----:B0-----:R-:W-:Y:S01]  /*5ad0*/  ISETP.NE.U32.AND P0, PT, R30, RZ, PT ;  /* 0x000000ff1e00720c */ /* 0x001fe20003f05070 */
[----:B------:R-:W-:-:S03]  /*5ae0*/  IMAD.MOV.U32 R11, RZ, RZ, -0x1 ;  /* 0xffffffffff0b7424 */ /* 0x000fc600078e00ff */
        /* <DEDUP_REMOVED lines=8> */
[-C--:B---3--:R-:W-:Y:S02]  /*5b70*/  SHF.L.U32 R10, R11, R28.reuse, RZ ;  /* 0x0000001c0b0a7219 */ /* 0x088fe400000006ff */
[--C-:B------:R-:W-:Y:S02]  /*5b80*/  SHF.R.U64 R26, R22, R28, R7.reuse ;  /* 0x0000001c161a7219 */ /* 0x100fe40000001207 */
[----:B------:R-:W-:Y:S02]  /*5b90*/  LOP3.LUT R29, RZ, R10, RZ, 0x33, !PT ;  /* 0x0000000aff1d7212 */ /* 0x000fe400078e33ff */
[----:B------:R-:W-:Y:S01]  /*5ba0*/  SHF.R.U32.HI R11, RZ, R28, R7 ;  /* 0x0000001cff0b7219 */ /* 0x000fe20000011607 */
[----:B------:R-:W3:Y:S01]  /*5bb0*/  LDC R32, c[0x0][0x610] ;  /* 0x00018400ff207b82 */ /* 0x000ee20000000800 */
[----:B------:R-:W-:Y:S01]  /*5bc0*/  IMAD.MOV.U32 R10, RZ, RZ, R26 ;  /* 0x000000ffff0a7224 */ /* 0x000fe200078e001a */
[----:B------:R-:W-:Y:S06]  /*5bd0*/  @!P0 BRA `(.L_x_134) ;  /* 0x0000000000288947 */ /* 0x000fec0003800000 */
        /* <DEDUP_REMOVED lines=10> */
.L_x_134:
[----:B------:R-:W-:Y:S02]  /*5c80*/  ISETP.NE.AND P0, PT, R2, 0x1, PT ;  /* 0x000000010200780c */ /* 0x000fe40003f05270 */
[----:B-1----:R-:W-:Y:S01]  /*5c90*/  SHF.R.U64 R8, R10, R8, R11 ;  /* 0x000000080a087219 */ /* 0x002fe2000000120b */
[----:B0-----:R-:W-:Y:S01]  /*5ca0*/  VIADD R11, R23, 0xffffffff ;  /* 0xffffffff170b7836 */ /* 0x001fe20000000000 */
[----:B------:R-:W-:Y:S02]  /*5cb0*/  SHF.L.U32 R27, R27, R28, RZ ;  /* 0x0000001c1b1b7219 */ /* 0x000fe400000006ff */
[----:B------:R-:W-:Y:S01]  /*5cc0*/  LOP3.LUT R5, R22, R29, RZ, 0xc0, !PT ;  /* 0x0000001d16057212 */ /* 0x000fe200078ec0ff */
[----:B------:R-:W-:-:S04]  /*5cd0*/  IMAD.MOV R7, RZ, RZ, -R8 ;  /* 0x000000ffff077224 */ /* 0x000fc800078e0a08 */
[----:B------:R-:W-:Y:S02]  /*5ce0*/  IMAD R5, R27, R8, R5 ;  /* 0x000000081b057224 */ /* 0x000fe400078e0205 */
[----:B------:R-:W-:Y:S01]  /*5cf0*/  @P0 IMAD R6, R9, R24, R4 ;  /* 0x0000001809060224 */ /* 0x000fe200078e0204 */
[----:B------:R-:W-:Y:S01]  /*5d00*/  LOP3.LUT R9, R20, R11, RZ, 0xc0, !PT ;  /* 0x0000000b14097212 */ /* 0x000fe200078ec0ff */
[----:B--2---:R-:W-:Y:S02]  /*5d10*/  IMAD R4, R7, R25, R26 ;  /* 0x0000001907047224 */ /* 0x004fe400078e021a */
[----:B---3--:R-:W-:Y:S02]  /*5d20*/  IMAD R6, R5, R32, R6 ;  /* 0x0000002005067224 */ /* 0x008fe400078e0206 */
[----:B------:R-:W-:Y:S02]  /*5d30*/  IMAD R5, R4, R23, R9 ;  /* 0x0000001704057224 */ /* 0x000fe400078e0209 */
[----:B------:R-:W-:-:S02]  /*5d40*/  IMAD.MOV.U32 R8, RZ, RZ, 0x1 ;  /* 0x00000001ff087424 */ /* 0x000fc400078e00ff */
[----:B------:R-:W-:Y:S01]  /*5d50*/  IMAD.MOV.U32 R7, RZ, RZ, R21 ;  /* 0x000000ffff077224 */ /* 0x000fe200078e0015 */
[----:B------:R-:W-:Y:S02]  /*5d60*/  SEL R19, R5, R6, !P0 ;  /* 0x0000000605137207 */ /* 0x000fe40004000000 */
[----:B------:R-:W-:-:S07]  /*5d70*/  SEL R20, R6, R5, !P0 ;  /* 0x0000000506147207 */ /* 0x000fce0004000000 */
.L_x_132:
[----:B------:R-:W-:-:S08]  /*5d80*/  NOP ;  /* 0x0000000000007918 */ /* 0x000fd00000000000 */
[----:B------:R-:W0:-:S00]  /*5d90*/  USETMAXREG.DEALLOC.CTAPOOL 0x28 ;  /* 0x00000028000079c8 */ /* 0x000e0000080e0500 */
[----:B0-----:R-:W-:-:S13]  /*5da0*/  ISETP.NE.AND P0, PT, R3, RZ, PT ;  /* 0x000000ff0300720c */ /* 0x001fda0003f05270 */
[----:B------:R-:W-:Y:S05]  /*5db0*/  @P0 EXIT ;  /* 0x000000000000094d */ /* 0x000fea0003800000 */
[----:B------:R-:W-:Y:S01]  /*5dc0*/  LOP3.LUT P0, RZ, R8, 0xff, RZ, 0xc0, !PT ;  /* 0x000000ff08ff7812 */ /* 0x000fe2000780c0ff */
[----:B------:R-:W-:Y:S02]  /*5dd0*/  IMAD.MOV.U32 R3, RZ, RZ, 0x1 ;  /* 0x00000001ff037424 */ /* 0x000fe400078e00ff */
[----:B------:R-:W-:-:S10]  /*5de0*/  IMAD.MOV.U32 R8, RZ, RZ, RZ ;  /* 0x000000ffff087224 */ /* 0x000fd400078e00ff */
[----:B------:R-:W-:Y:S05]  /*5df0*/  @!P0 BRA `(.L_x_135) ;  /* 0x0000000c00408947 */ /* 0x000fea0003800000 */
[----:B------:R-:W0:Y:S01]  /*5e00*/  LDC R3, c[0x0][0x28c] ;  /* 0x0000a300ff037b82 */ /* 0x000e220000000800 */
[----:B------:R-:W1:Y:S01]  /*5e10*/  S2R R10, SR_CgaCtaId ;  /* 0x00000000000a7919 */ /* 0x000e620000008800 */
[----:B------:R-:W-:Y:S01]  /*5e20*/  ULDC UR5, c[0x0][0x600] ;  /* 0x0001800000057ab9 */ /* 0x000fe20000000800 */
[----:B------:R-:W-:Y:S01]  /*5e30*/  ULDC UR4, c[0x0][0xc] ;  /* 0x0000030000047ab9 */ /* 0x000fe20000000800 */
[----:B------:R-:W-:Y:S01]  /*5e40*/  UIADD3 UR16, UR5, -0x1, URZ ;  /* 0xffffffff05107890 */ /* 0x000fe2000fffe03f */
[----:B------:R-:W-:Y:S01]  /*5e50*/  BSSY B0, `(.L_x_135) ;  /* 0x00000ca000007945 */ /* 0x000fe20003800000 */
[----:B------:R-:W-:Y:S01]  /*5e60*/  ULDC UR6, c[0x0][0x658] ;  /* 0x0001960000067ab9 */ /* 0x000fe20000000800 */
[----:B------:R-:W-:Y:S01]  /*5e70*/  ULDC UR5, c[0x0][0x10] ;  /* 0x0000040000057ab9 */ /* 0x000fe20000000800 */
[----:B------:R-:W-:Y:S01]  /*5e80*/  UMOV UR7, 0xffffffff ;  /* 0xffffffff00077882 */ /* 0x000fe20000000000 */
[----:B------:R-:W-:Y:S01]  /*5e90*/  UMOV UR8, 0x1 ;  /* 0x0000000100087882 */ /* 0x000fe20000000000 */
[----:B------:R-:W-:Y:S01]  /*5ea0*/  UIMAD.WIDE.U32 UR4, UR4, UR5, URZ ;  /* 0x00000005040472a5 */ /* 0x000fe2000f8e003f */
[----:B------:R-:W-:Y:S01]  /*5eb0*/  IMAD.MOV.U32 R11, RZ, RZ, 0x1 ;  /* 0x00000001ff0b7424 */ /* 0x000fe200078e00ff */
[----:B------:R-:W-:Y:S01]  /*5ec0*/  USHF.L.U32 UR7, UR7, UR6, URZ ;  /* 0x0000000607077299 */ /* 0x000fe2000800063f */
[----:B------:R-:W-:Y:S01]  /*5ed0*/  LOP3.LUT R13, R18, 0x2, RZ, 0xfc, !PT ;  /* 0x00000002120d7812 */ /* 0x000fe200078efcff */
[----:B------:R-:W-:Y:S01]  /*5ee0*/  USHF.L.U32 UR18, UR8, UR6, URZ ;  /* 0x0000000608127299 */ /* 0x000fe2000800063f */
[----:B------:R-:W-:Y:S01]  /*5ef0*/  IMAD.MOV.U32 R8, RZ, RZ, RZ ;  /* 0x000000ffff087224 */ /* 0x000fe200078e00ff */
[----:B------:R-:W-:Y:S01]  /*5f00*/  ULOP3.LUT UR17, URZ, UR7, URZ, 0x33, !UPT ;  /* 0x000000073f117292 */ /* 0x000fe2000f8e333f */
[----:B------:R-:W-:Y:S01]  /*5f10*/  ULDC UR6, c[0x0][0x14] ;  /* 0x0000050000067ab9 */ /* 0x000fe20000000800 */
[----:B------:R-:W-:Y:S01]  /*5f20*/  ULDC.64 UR22, c[0x0][0x198] ;  /* 0x0000660000167ab9 */ /* 0x000fe20000000a00 */
[----:B------:R-:W-:-:S02]  /*5f30*/  UIMAD.WIDE.U32 UR20, UR4, UR6, URZ ;  /* 0x00000006041472a5 */ /* 0x000fc4000f8e003f */
[----:B------:R-:W-:Y:S01]  /*5f40*/  UIMAD UR13, UR5, UR6, URZ ;  /* 0x00000006050d72a4 */ /* 0x000fe2000f8e023f */
[----:B0-----:R-:W-:-:S03]  /*5f50*/  VIADD R3, R3, 0x1f ;  /* 0x0000001f03037836 */ /* 0x001fc60000000000 */
[----:B------:R-:W-:Y:S02]  /*5f60*/  UIADD3 UR13, UR21, UR13, URZ ;  /* 0x0000000d150d7290 */ /* 0x000fe4000fffe03f */
[----:B------:R-:W-:-:S04]  /*5f70*/  SHF.R.S32.HI R4, RZ, 0x1f, R3 ;  /* 0x0000001fff047819 */ /* 0x000fc80000011403 */
[----:B------:R-:W-:Y:S01]  /*5f80*/  LEA.HI R4, R4, R3, RZ, 0x5 ;  /* 0x0000000304047211 */ /* 0x000fe200078f28ff */
[----:B------:R-:W-:Y:S01]  /*5f90*/  IMAD.MOV.U32 R3, RZ, RZ, 0x1 ;  /* 0x00000001ff037424 */ /* 0x000fe200078e00ff */
[----:B-1----:R-:W-:Y:S02]  /*5fa0*/  LOP3.LUT R10, R10, 0x1, RZ, 0xc0, !PT ;  /* 0x000000010a0a7812 */ /* 0x002fe400078ec0ff */
[----:B------:R-:W-:-:S05]  /*5fb0*/  SHF.R.S32.HI R9, RZ, 0x5, R4 ;  /* 0x00000005ff097819 */ /* 0x000fca0000011404 */
[----:B------:R-:W-:-:S07]  /*5fc0*/  VIADD R12, R9, 0x1 ;  /* 0x00000001090c7836 */ /* 0x000fce0000000000 */
.L_x_146:
[----:B------:R-:W-:-:S03]  /*5fd0*/  UMOV UR4, 0xffffffff ;  /* 0xffffffff00047882 */ /* 0x000fc60000000000 */
[----:B------:R-:W-:Y:S05]  /*5fe0*/  BRA.DIV UR4, `(.L_x_136) ;  /* 0x00000016045c7947 */ /* 0x000fea000b800000 */
[----:B------:R-:W-:-:S13]  /*5ff0*/  ELECT P6, URZ, PT ;  /* 0x00000000003f782f */ /* 0x000fda00038c0000 */
.L_x_169:
[----:B------:R-:W0:Y:S01]  /*6000*/  LDC R4, c[0x0][0x28c] ;  /* 0x0000a300ff047b82 */ /* 0x000e220000000800 */
[----:B------:R-:W-:Y:S01]  /*6010*/  BSSY B1, `(.L_x_137) ;  /* 0x000003a000017945 */ /* 0x000fe20003800000 */
[----:B0-----:R-:W-:-:S13]  /*6020*/  ISETP.LT.OR P6, PT, R4, 0x1, !P6 ;  /* 0x000000010400780c */ /* 0x001fda00077c1670 */
[----:B------:R-:W-:Y:S05]  /*6030*/  @P6 BRA `(.L_x_138) ;  /* 0x0000000000dc6947 */ /* 0x000fea0003800000 */
[----:B------:R-:W-:Y:S02]  /*6040*/  IMAD R19, R19, 0x2, R10 ;  /* 0x0000000213137824 */ /* 0x000fe400078e020a */
[----:B------:R-:W-:Y:S02]  /*6050*/  IMAD.SHL.U32 R20, R20, 0x80, RZ ;  /* 0x0000008014147824 */ /* 0x000fe400078e00ff */
[----:B------:R-:W-:Y:S02]  /*6060*/  IMAD.MOV.U32 R23, RZ, RZ, RZ ;  /* 0x000000ffff177224 */ /* 0x000fe400078e00ff */
[----:B------:R-:W-:Y:S02]  /*6070*/  IMAD.MOV.U32 R4, RZ, RZ, R12 ;  /* 0x000000ffff047224 */ /* 0x000fe400078e000c */
[----:B------:R-:W-:Y:S02]  /*6080*/  IMAD.MOV.U32 R5, RZ, RZ, R3 ;  /* 0x000000ffff057224 */ /* 0x000fe400078e0003 */
[----:B------:R-:W-:-:S02]  /*6090*/  IMAD.MOV.U32 R15, RZ, RZ, R8 ;  /* 0x000000ffff0f7224 */ /* 0x000fc400078e0008 */
[----:B------:R-:W-:-:S07]  /*60a0*/  IMAD R19, R19, 0x30, RZ ;  /* 0x0000003013137824 */ /* 0x000fce00078e02ff */
.L_x_141:
[----:B------:R-:W0:Y:S01]  /*60b0*/  S2R R21, SR_CgaCtaId ;  /* 0x0000000000157919 */ /* 0x000e220000008800 */
[----:B------:R-:W-:Y:S02]  /*60c0*/  MOV R6, 0x400 ;  /* 0x0000040000067802 */ /* 0x000fe40000000f00 */
[----:B------:R-:W-:-:S13]  /*60d0*/  ISETP.NE.AND P1, PT, R0, RZ, PT ;  /* 0x000000ff0000720c */ /* 0x000fda0003f25270 */
[----:B------:R-:W1:Y:S01]  /*60e0*/  @!P1 LDC R14, c[0x0][0x500] ;  /* 0x00014000ff0e9b82 */ /* 0x000e620000000800 */
[----:B0-----:R-:W-:Y:S02]  /*60f0*/  LEA R22, R21, R6, 0x18 ;  /* 0x0000000615167211 */ /* 0x001fe400078ec0ff */
[----:B------:R-:W-:-:S03]  /*6100*/  SHF.L.U32 R6, R5, 0x1f, RZ ;  /* 0x0000001f05067819 */ /* 0x000fc600000006ff */
[----:B------:R-:W-:-:S04]  /*6110*/  IMAD R21, R15, 0x8, R22 ;  /* 0x000000080f157824 */ /* 0x000fc800078e0216 */
[----:B------:R-:W0:Y:S02]  /*6120*/  SYNCS.PHASECHK.TRANS64.TRYWAIT P0, [R21+URZ+0x80], R6 ;  /* 0x00008006150075a7 */ /* 0x000e24000800017f */
[----:B01----:R-:W-:Y:S05]  /*6130*/  @!P0 BRA `(.L_x_139) ;  /* 0x0000001400288947 */ /* 0x003fea0003800000 */
.L_x_170:
[----:B0-----:R-:W-:Y:S01]  /*6140*/  PRMT R6, R13, 0x9910, RZ ;  /* 0x000099100d067816 */ /* 0x001fe200000000ff */
[----:B------:R0:W-:Y:S03]  /*6150*/  @!P1 SYNCS.ARRIVE.TRANS64 RZ, [R21+URZ], R14 ;  /* 0x0000000e15ff99a7 */ /* 0x0001e6000800003f */
[----:B------:R-:W-:-:S13]  /*6160*/  ISETP.NE.AND P0, PT, R6, 0x2, PT ;  /* 0x000000020600780c */ /* 0x000fda0003f05270 */
[----:B0-----:R-:W-:Y:S05]  /*6170*/  @P0 BRA `(.L_x_140) ;  /* 0x0000000000040947 */ /* 0x001fea0003800000 */
[----:B------:R-:W-:Y:S01]  /*6180*/  BPT.TRAP 0x1 ;  /* 0x000000040000795c */ /* 0x000fe20000300000 */
.L_x_140:
[----:B------:R-:W-:Y:S01]  /*6190*/  IMAD R6, R15, 0x2, R10 ;  /* 0x000000020f067824 */ /* 0x000fe200078e020a */
[----:B------:R-:W-:Y:S01]  /*61a0*/  R2UR UR9, R21 ;  /* 0x00000000150972ca */ /* 0x000fe200000e0000 */
[--C-:B------:R-:W-:Y:S01]  /*61b0*/  IMAD R14, R15, 0x2000, R22.reuse ;  /* 0x000020000f0e7824 */ /* 0x100fe200078e0216 */
[----:B------:R-:W-:Y:S01]  /*61c0*/  UIADD3 UR4, UP0, UR22, 0xf0, URZ ;  /* 0x000000f016047890 */ /* 0x000fe2000ff1e03f */
[----:B------:R-:W-:Y:S01]  /*61d0*/  IMAD R6, R6, 0x600, RZ ;  /* 0x0000060006067824 */ /* 0x000fe200078e02ff */
[----:B------:R-:W-:Y:S01]  /*61e0*/  R2UR UR11, R20 ;  /* 0x00000000140b72ca */ /* 0x000fe200000e0000 */
[----:B------:R-:W-:Y:S01]  /*61f0*/  VIADD R4, R4, 0xffffffff ;  /* 0xffffffff04047836 */ /* 0x000fe20000000000 */
[----:B------:R-:W-:Y:S01]  /*6200*/  R2UR UR5, R14 ;  /* 0x000000000e0572ca */ /* 0x000fe200000e0000 */
[----:B------:R-:W-:Y:S01]  /*6210*/  IMAD R6, R6, 0x2, R22 ;  /* 0x0000000206067824 */ /* 0x000fe200078e0216 */
[----:B------:R-:W-:Y:S01]  /*6220*/  R2UR UR10, R23 ;  /* 0x00000000170a72ca */ /* 0x000fe200000e0000 */
[----:B------:R-:W-:Y:S01]  /*6230*/  UIADD3 UR24, UP1, UR22, 0x1f0, URZ ;  /* 0x000001f016187890 */ /* 0x000fe2000ff3e03f */
[----:B------:R-:W-:Y:S01]  /*6240*/  R2UR UR12, R7 ;  /* 0x00000000070c72ca */ /* 0x000fe200000e0000 */
[----:B------:R-:W-:Y:S01]  /*6250*/  VIADD R15, R15, 0x1 ;  /* 0x000000010f0f7836 */ /* 0x000fe20000000000 */
[----:B------:R-:W-:Y:S01]  /*6260*/  R2UR UR8, R6 ;  /* 0x00000000060872ca */ /* 0x000fe200000e0000 */
[----:B------:R-:W-:Y:S01]  /*6270*/  UIADD3.X UR25, URZ, UR23, URZ, UP1, !UPT ;  /* 0x000000173f197290 */ /* 0x000fe20008ffe43f */
[----:B------:R-:W-:Y:S01]  /*6280*/  R2UR UR19, R19 ;  /* 0x00000000131372ca */ /* 0x000fe200000e0000 */
[----:B------:R-:W-:Y:S01]  /*6290*/  UMOV UR6, 0x0 ;  /* 0x0000000000067882 */ /* 0x000fe20000000000 */
[----:B------:R-:W-:Y:S01]  /*62a0*/  ISETP.GT.AND P1, PT, R4, 0x1, PT ;  /* 0x000000010400780c */ /* 0x000fe20003f24270 */
[----:B------:R-:W-:Y:S01]  /*62b0*/  UMOV UR7, 0x10000000 ;  /* 0x1000000000077882 */ /* 0x000fe20000000000 */
[----:B------:R-:W-:Y:S01]  /*62c0*/  ISETP.NE.AND P0, PT, R15, 0x10, PT ;  /* 0x000000100f00780c */ /* 0x000fe20003f05270 */
[----:B------:R-:W-:Y:S01]  /*62d0*/  UIADD3 UR14, UR5, 0x200, URZ ;  /* 0x00000200050e7890 */ /* 0x000fe2000fffe03f */
[----:B------:R-:W-:Y:S01]  /*62e0*/  VIADD R23, R23, 0x20 ;  /* 0x0000002017177836 */ /* 0x000fe20000000000 */
[----:B------:R-:W-:Y:S01]  /*62f0*/  UIADD3.X UR5, URZ, UR23, URZ, UP0, !UPT ;  /* 0x000000173f057290 */ /* 0x000fe200087fe43f */
[----:B------:R-:W-:Y:S01]  /*6300*/  SEL R6, RZ, 0x1, P0 ;  /* 0x00000001ff067807 */ /* 0x000fe20000000000 */
[----:B------:R-:W-:Y:S01]  /*6310*/  UMOV UR26, 0x30000 ;  /* 0x00030000001a7882 */ /* 0x000fe20000000000 */
[----:B------:R-:W-:Y:S01]  /*6320*/  SEL R15, R15, RZ, P0 ;  /* 0x000000ff0f0f7207 */ /* 0x000fe20000000000 */
[----:B------:R-:W-:Y:S01]  /*6330*/  UIADD3 UR15, UR8, 0x20200, URZ ;  /* 0x00020200080f7890 */ /* 0x000fe2000fffe03f */
[----:B------:R-:W-:-:S02]  /*6340*/  LOP3.LUT R5, R5, R6, RZ, 0x3c, !PT ;  /* 0x0000000605057212 */ /* 0x000fc400078e3cff */
[----:B------:R-:W-:Y:S02]  /*6350*/  UMOV UR8, UR14 ;  /* 0x0000000e00087c82 */ /* 0x000fe40008000000 */
[----:B------:R0:W-:Y:S02]  /*6360*/  UTMALDG.3D [UR8], [UR4], desc[UR6] ;  /* 0x00000608040075b4 */ /* 0x0001e40008011000 */
[----:B0-----:R-:W-:Y:S01]  /*6370*/  UMOV UR8, UR15 ;  /* 0x0000000f00087c82 */ /* 0x001fe20008000000 */
[----:B------:R-:W-:Y:S02]  /*6380*/  UMOV UR11, UR19 ;  /* 0x00000013000b7c82 */ /* 0x000fe40008000000 */
[----:B------:R0:W-:Y:S02]  /*6390*/  UTMALDG.3D.MULTICAST [UR8], [UR24], UR26, desc[UR6] ;  /* 0x00000608180073b4 */ /* 0x0001e4000801181a */
[----:B0-----:R-:W-:Y:S05]  /*63a0*/  @P1 BRA `(.L_x_141) ;  /* 0xfffffffc00401947 */ /* 0x001fea000383ffff */
.L_x_138:
[----:B------:R-:W-:Y:S05]  /*63b0*/  BSYNC B1 ;  /* 0x0000000000017941 */ /* 0x000fea0003800000 */
.L_x_137:
[----:B------:R-:W-:Y:S01]  /*63c0*/  LOP3.LUT P1, RZ, R11, 0xff, RZ, 0xc0, !PT ;  /* 0x000000ff0bff7812 */ /* 0x000fe2000782c0ff */
[----:B------:R-:W-:Y:S01]  /*63d0*/  IMAD.IADD R8, R9, 0x1, R8 ;  /* 0x0000000109087824 */ /* 0x000fe200078e0208 */
[----:B------:R-:W-:Y:S01]  /*63e0*/  IADD3 R16, P2, R16, UR20, RZ ;  /* 0x0000001410107c10 */ /* 0x000fe2000ff5e0ff */
[----:B------:R-:W-:Y:S01]  /*63f0*/  ULDC.64 UR4, c[0x0][0x650] ;  /* 0x0001940000047ab9 */ /* 0x000fe20000000a00 */
[----:B------:R-:W-:Y:S01]  /*6400*/  BSSY B1, `(.L_x_142) ;  /* 0x000006c000017945 */ /* 0x000fe20003800000 */
[----:B------:R-:W-:Y:S01]  /*6410*/  IMAD.MOV.U32 R20, RZ, RZ, -0x1 ;  /* 0xffffffffff147424 */ /* 0x000fe200078e00ff */
[----:B------:R-:W-:Y:S01]  /*6420*/  SHF.R.U32.HI R4, RZ, 0x4, R8 ;  /* 0x00000004ff047819 */ /* 0x000fe20000011608 */
[----:B------:R-:W-:Y:S01]  /*6430*/  IMAD.MOV.U32 R19, RZ, RZ, -0x1 ;  /* 0xffffffffff137424 */ /* 0x000fe200078e00ff */
[----:B------:R-:W-:Y:S01]  /*6440*/  ISETP.GT.U32.AND P0, PT, R8, 0xf, PT ;  /* 0x0000000f0800780c */ /* 0x000fe20003f04070 */
[----:B------:R-:W-:Y:S01]  /*6450*/  IMAD.MOV.U32 R7, RZ, RZ, -0x1 ;  /* 0xffffffffff077424 */ /* 0x000fe200078e00ff */
[----:B------:R-:W-:-:S02]  /*6460*/  LOP3.LUT R4, R4, 0x1, RZ, 0xc0, !PT ;  /* 0x0000000104047812 */ /* 0x000fc400078ec0ff */
[----:B------:R-:W-:Y:S01]  /*6470*/  ISETP.LT.U32.AND P0, PT, R9, 0x10, P0 ;  /* 0x000000100900780c */ /* 0x000fe20000701070 */
[----:B------:R-:W0:Y:S01]  /*6480*/  @P1 S2R R6, SR_CgaCtaId ;  /* 0x0000000000061919 */ /* 0x000e220000008800 */
[----:B------:R-:W-:Y:S02]  /*6490*/  @P1 MOV R5, 0x400 ;  /* 0x0000040000051802 */ /* 0x000fe40000000f00 */
[----:B------:R-:W-:Y:S02]  /*64a0*/  IADD3.X R17, R17, UR13, RZ, P2, !PT ;  /* 0x0000000d11117c10 */ /* 0x000fe400097fe4ff */
[----:B------:R-:W-:Y:S02]  /*64b0*/  ISETP.GE.U32.AND P2, PT, R16, UR4, PT ;  /* 0x0000000410007c0c */ /* 0x000fe4000bf46070 */
[----:B------:R-:W-:Y:S02]  /*64c0*/  LOP3.LUT R8, R8, 0xf, RZ, 0xc0, !PT ;  /* 0x0000000f08087812 */ /* 0x000fe400078ec0ff */
[----:B------:R-:W-:-:S02]  /*64d0*/  PRMT R11, RZ, 0x7610, R11 ;  /* 0x00007610ff0b7816 */ /* 0x000fc4000000000b */
[----:B0-----:R-:W-:-:S04]  /*64e0*/  @P1 LEA R5, R6, R5, 0x18 ;  /* 0x0000000506051211 */ /* 0x001fc800078ec0ff */
[----:B------:R0:W-:Y:S01]  /*64f0*/  @P1 SYNCS.ARRIVE.TRANS64.A1T0 RZ, [R5+URZ+0x118], RZ ;  /* 0x000118ff05ff19a7 */ /* 0x0001e2000810003f */
[----:B------:R-:W-:Y:S02]  /*6500*/  ISETP.NE.U32.AND P1, PT, R4, 0x1, PT ;  /* 0x000000010400780c */ /* 0x000fe40003f25070 */
[----:B------:R-:W-:Y:S02]  /*6510*/  SEL R4, RZ, 0x1, !P0 ;  /* 0x00000001ff047807 */ /* 0x000fe40004000000 */
[----:B------:R-:W-:Y:S02]  /*6520*/  ISETP.GE.U32.AND.EX P0, PT, R17, UR5, PT, P2 ;  /* 0x0000000511007c0c */ /* 0x000fe4000bf06120 */
[----:B------:R-:W-:-:S04]  /*6530*/  ISETP.GT.U32.AND P1, PT, R9, 0xf, !P1 ;  /* 0x0000000f0900780c */ /* 0x000fc80004f24070 */
[----:B0-----:R-:W-:-:S04]  /*6540*/  SEL R5, RZ, 0x1, !P1 ;  /* 0x00000001ff057807 */ /* 0x001fc80004800000 */
[--C-:B------:R-:W-:Y:S02]  /*6550*/  LOP3.LUT R3, R5, R3, R4.reuse, 0x96, !PT ;  /* 0x0000000305037212 */ /* 0x100fe400078e9604 */
[----:B------:R-:W-:Y:S01]  /*6560*/  PRMT R4, RZ, 0x7610, R4 ;  /* 0x00007610ff047816 */ /* 0x000fe20000000004 */
[----:B------:R-:W-:Y:S06]  /*6570*/  @P0 BRA `(.L_x_143) ;  /* 0x0000000400500947 */ /* 0x000fec0003800000 */
[----:B------:R-:W0:Y:S01]  /*6580*/  S2R R19, SR_CTAID.X ;  /* 0x0000000000137919 */ /* 0x000e220000002500 */
[----:B------:R-:W-:Y:S01]  /*6590*/  ULDC.64 UR4, c[0x0][0x628] ;  /* 0x00018a0000047ab9 */ /* 0x000fe20000000a00 */
[----:B------:R-:W1:Y:S01]  /*65a0*/  LDC R20, c[0x0][0x144] ;  /* 0x00005100ff147b82 */ /* 0x000e620000000800 */
[----:B------:R-:W-:Y:S01]  /*65b0*/  ISETP.NE.U32.AND P0, PT, RZ, UR4, PT ;  /* 0x00000004ff007c0c */ /* 0x000fe2000bf05070 */
[----:B------:R-:W2:Y:S01]  /*65c0*/  S2R R14, SR_CTAID.Y ;  /* 0x00000000000e7919 */ /* 0x000ea20000002600 */
[----:B------:R-:W-:Y:S01]  /*65d0*/  ULDC UR7, c[0x0][0x630] ;  /* 0x00018c0000077ab9 */ /* 0x000fe20000000800 */
[----:B------:R-:W-:Y:S01]  /*65e0*/  ULDC UR8, c[0x0][0x150] ;  /* 0x0000540000087ab9 */ /* 0x000fe20000000800 */
[----:B------:R-:W-:Y:S01]  /*65f0*/  ISETP.NE.AND.EX P0, PT, RZ, UR5, PT, P0 ;  /* 0x00000005ff007c0c */ /* 0x000fe2000bf05300 */
[----:B------:R-:W-:Y:S02]  /*6600*/  IMAD.MOV.U32 R4, RZ, RZ, R16 ;  /* 0x000000ffff047224 */ /* 0x000fe400078e0010 */
[----:B------:R-:W-:Y:S01]  /*6610*/  IMAD.MOV.U32 R5, RZ, RZ, R17 ;  /* 0x000000ffff057224 */ /* 0x000fe200078e0011 */
[----:B0-----:R-:W-:-:S09]  /*6620*/  I2FP.F32.U32 R21, R19 ;  /* 0x0000001300157245 */ /* 0x001fd20000201000 */
[----:B------:R-:W-:Y:S05]  /*6630*/  @!P0 BRA `(.L_x_144) ;  /* 0x0000000000288947 */ /* 0x000fea0003800000 */
[----:B------:R-:W-:Y:S02]  /*6640*/  ULDC UR6, c[0x0][0x634] ;  /* 0x00018d0000067ab9 */ /* 0x000fe40000000800 */
[----:B------:R-:W-:-:S05]  /*6650*/  IADD3 R5, P0, R16, UR6, RZ ;  /* 0x0000000610057c10 */ /* 0x000fca000ff1e0ff */
[----:B------:R-:W-:-:S04]  /*6660*/  IMAD.X R15, RZ, RZ, R17, P0 ;  /* 0x000000ffff0f7224 */ /* 0x000fc800000e0611 */
[----:B------:R-:W-:-:S04]  /*6670*/  IMAD.WIDE.U32 R6, R15, UR4, RZ ;  /* 0x000000040f067c25 */ /* 0x000fc8000f8e00ff */
[----:B------:R-:W-:-:S04]  /*6680*/  IMAD.WIDE.U32 R6, P0, R5, UR5, R6 ;  /* 0x0000000505067c25 */ /* 0x000fc8000f800006 */
[----:B------:R-:W-:-:S04]  /*6690*/  IMAD.WIDE.U32 R4, R5, UR4, RZ ;  /* 0x0000000405047c25 */ /* 0x000fc8000f8e00ff */
[----:B------:R-:W-:Y:S01]  /*66a0*/  IMAD.MOV.U32 R4, RZ, RZ, R7 ;  /* 0x000000ffff047224 */ /* 0x000fe200078e0007 */
[----:B------:R-:W-:Y:S01]  /*66b0*/  IADD3 RZ, P1, R5, R6, RZ ;  /* 0x0000000605ff7210 */ /* 0x000fe20007f3e0ff */
[----:B------:R-:W-:-:S04]  /*66c0*/  IMAD.X R5, RZ, RZ, RZ, P0 ;  /* 0x000000ffff057224 */ /* 0x000fc800000e06ff */
[----:B------:R-:W-:-:S08]  /*66d0*/  IMAD.WIDE.U32.X R4, R15, UR5, R4, P1 ;  /* 0x000000050f047c25 */ /* 0x000fd000088e0404 */
.L_x_144:
[----:B------:R-:W-:Y:S01]  /*66e0*/  FMUL R21, R21, UR8 ;  /* 0x0000000815157c20 */ /* 0x000fe20008400000 */
[--C-:B------:R-:W-:Y:S01]  /*66f0*/  SHF.R.U64 R15, R4, UR7, R5.reuse ;  /* 0x00000007040f7c19 */ /* 0x100fe20008001205 */
[----:B------:R-:W-:Y:S01]  /*6700*/  ULDC.64 UR4, c[0x0][0x620] ;  /* 0x0001880000047ab9 */ /* 0x000fe20000000a00 */
[----:B------:R-:W-:Y:S01]  /*6710*/  SHF.R.U32.HI R4, RZ, UR7, R5 ;  /* 0x00000007ff047c19 */ /* 0x000fe20008011605 */
[----:B------:R-:W-:Y:S01]  /*6720*/  ULDC.64 UR6, c[0x0][0x640] ;  /* 0x0001900000067ab9 */ /* 0x000fe20000000a00 */
[----:B------:R-:W-:Y:S01]  /*6730*/  IADD3 R5, P0, RZ, -R15, RZ ;  /* 0x8000000fff057210 */ /* 0x000fe20007f1e0ff */
[----:B------:R-:W0:Y:S04]  /*6740*/  F2I.U32.TRUNC.NTZ R21, R21 ;  /* 0x0000001500157305 */ /* 0x000e28000020f000 */
[----:B------:R-:W-:Y:S01]  /*6750*/  IMAD.X R4, RZ, RZ, ~R4, P0 ;  /* 0x000000ffff047224 */ /* 0x000fe200000e0e04 */
[----:B------:R-:W-:-:S03]  /*6760*/  ISETP.NE.U32.AND P0, PT, RZ, UR6, PT ;  /* 0x00000006ff007c0c */ /* 0x000fc6000bf05070 */
[----:B------:R-:W-:Y:S01]  /*6770*/  IMAD R4, R4, UR4, RZ ;  /* 0x0000000404047c24 */ /* 0x000fe2000f8e02ff */
[----:B------:R-:W-:-:S03]  /*6780*/  ISETP.NE.AND.EX P0, PT, RZ, UR7, PT, P0 ;  /* 0x00000007ff007c0c */ /* 0x000fc6000bf05300 */
[C---:B------:R-:W-:Y:S01]  /*6790*/  IMAD R7, R5.reuse, UR5, R4 ;  /* 0x0000000505077c24 */ /* 0x040fe2000f8e0204 */
[----:B------:R-:W-:Y:S01]  /*67a0*/  ULDC UR5, c[0x0][0x154] ;  /* 0x0000550000057ab9 */ /* 0x000fe20000000800 */
[----:B------:R-:W-:Y:S01]  /*67b0*/  IMAD.WIDE.U32 R4, R5, UR4, R16 ;  /* 0x0000000405047c25 */ /* 0x000fe2000f8e0010 */
[----:B------:R-:W-:-:S03]  /*67c0*/  ULDC UR4, c[0x0][0x618] ;  /* 0x0001860000047ab9 */ /* 0x000fc60000000800 */
[----:B0-----:R-:W-:Y:S02]  /*67d0*/  IMAD.MOV R6, RZ, RZ, -R21 ;  /* 0x000000ffff067224 */ /* 0x001fe400078e0a15 */
[----:B------:R-:W0:Y:S01]  /*67e0*/  LDC R21, c[0x0][0x148] ;  /* 0x00005200ff157b82 */ /* 0x000e220000000800 */
[----:B------:R-:W-:Y:S02]  /*67f0*/  IMAD.IADD R5, R5, 0x1, R7 ;  /* 0x0000000105057824 */ /* 0x000fe400078e0207 */
[----:B-1----:R-:W-:Y:S01]  /*6800*/  IMAD R19, R20, R6, R19 ;  /* 0x0000000614137224 */ /* 0x002fe200078e0213 */
[----:B--2---:R-:W-:Y:S02]  /*6810*/  I2FP.F32.U32 R6, R14 ;  /* 0x0000000e00067245 */ /* 0x004fe40000201000 */
[--C-:B------:R-:W-:Y:S02]  /*6820*/  SHF.R.U64 R20, R4, UR4, R5.reuse ;  /* 0x0000000404147c19 */ /* 0x100fe40008001205 */
[----:B------:R-:W-:Y:S01]  /*6830*/  SHF.R.U32.HI R5, RZ, UR4, R5 ;  /* 0x00000004ff057c19 */ /* 0x000fe20008011605 */
[----:B------:R-:W-:Y:S01]  /*6840*/  FMUL R6, R6, UR5 ;  /* 0x0000000506067c20 */ /* 0x000fe20008400000 */
[----:B------:R-:W-:-:S02]  /*6850*/  ULDC UR4, c[0x0][0x608] ;  /* 0x0001820000047ab9 */ /* 0x000fc40000000800 */
[--C-:B------:R-:W-:Y:S01]  /*6860*/  SHF.R.U64 R23, R20, UR4, R5.reuse ;  /* 0x0000000414177c19 */ /* 0x100fe20008001205 */
[----:B------:R1:W2:Y:S01]  /*6870*/  F2I.U32.TRUNC.NTZ R24, R6 ;  /* 0x0000000600187305 */ /* 0x0002a2000020f000 */
[----:B------:R-:W-:Y:S01]  /*6880*/  SHF.R.U32.HI R4, RZ, UR4, R5 ;  /* 0x00000004ff047c19 */ /* 0x000fe20008011605 */
[----:B------:R-:W-:-:S03]  /*6890*/  ULDC UR4, c[0x0][0x658] ;  /* 0x0001960000047ab9 */ /* 0x000fc60000000800 */
[--C-:B------:R-:W-:Y:S02]  /*68a0*/  SHF.R.U64 R22, R23, UR4, R4.reuse ;  /* 0x0000000417167c19 */ /* 0x100fe40008001204 */
[----:B------:R-:W-:-:S03]  /*68b0*/  SHF.R.U32.HI R25, RZ, UR4, R4 ;  /* 0x00000004ff197c19 */ /* 0x000fc60008011604 */
[----:B------:R-:W-:Y:S02]  /*68c0*/  IMAD.MOV.U32 R4, RZ, RZ, R22 ;  /* 0x000000ffff047224 */ /* 0x000fe400078e0016 */
[----:B------:R-:W-:Y:S01]  /*68d0*/  IMAD.MOV.U32 R5, RZ, RZ, R25 ;  /* 0x000000ffff057224 */ /* 0x000fe200078e0019 */
[----:B-1----:R-:W-:Y:S06]  /*68e0*/  @!P0 BRA `(.L_x_145) ;  /* 0x0000000000288947 */ /* 0x002fec0003800000 */
        /* <DEDUP_REMOVED lines=10> */
.L_x_145:
[----:B------:R-:W-:Y:S01]  /*6990*/  ISETP.NE.AND P0, PT, R2, 0x1, PT ;  /* 0x000000010200780c */ /* 0x000fe20003f05270 */
[----:B------:R-:W-:Y:S01]  /*69a0*/  ULDC UR4, c[0x0][0x648] ;  /* 0x0001920000047ab9 */ /* 0x000fe20000000800 */
[----:B------:R-:W-:Y:S01]  /*69b0*/  LOP3.LUT R23, R23, UR17, RZ, 0xc0, !PT ;  /* 0x0000001117177c12 */ /* 0x000fe2000f8ec0ff */
[----:B--2---:R-:W-:Y:S01]  /*69c0*/  IMAD.MOV R24, RZ, RZ, -R24 ;  /* 0x000000ffff187224 */ /* 0x004fe200078e0a18 */
[----:B------:R-:W-:Y:S01]  /*69d0*/  SHF.R.U64 R4, R4, UR4, R5 ;  /* 0x0000000404047c19 */ /* 0x000fe20008001205 */
[----:B------:R-:W-:Y:S01]  /*69e0*/  ULDC UR4, c[0x0][0x638] ;  /* 0x00018e0000047ab9 */ /* 0x000fe20000000800 */
[----:B------:R-:W-:Y:S01]  /*69f0*/  LOP3.LUT R7, R20, UR16, RZ, 0xc0, !PT ;  /* 0x0000001014077c12 */ /* 0x000fe2000f8ec0ff */
[----:B------:R-:W-:Y:S02]  /*6a00*/  ULDC UR5, c[0x0][0x610] ;  /* 0x0001840000057ab9 */ /* 0x000fe40000000800 */
[----:B------:R-:W-:Y:S02]  /*6a10*/  IMAD.MOV R5, RZ, RZ, -R4 ;  /* 0x000000ffff057224 */ /* 0x000fe400078e0a04 */
[----:B------:R-:W-:-:S02]  /*6a20*/  IMAD R4, R4, UR18, R23 ;  /* 0x0000001204047c24 */ /* 0x000fc4000f8e0217 */
[----:B0-----:R-:W-:Y:S02]  /*6a30*/  @P0 IMAD R19, R21, R24, R14 ;  /* 0x0000001815130224 */ /* 0x001fe400078e020e */
[----:B------:R-:W-:Y:S01]  /*6a40*/  IMAD R22, R5, UR4, R22 ;  /* 0x0000000405167c24 */ /* 0x000fe2000f8e0216 */
[----:B------:R-:W-:Y:S01]  /*6a50*/  ULDC UR4, c[0x0][0x600] ;  /* 0x0001800000047ab9 */ /* 0x000fe20000000800 */
[----:B------:R-:W-:Y:S02]  /*6a60*/  IMAD R20, R4, UR5, R19 ;  /* 0x0000000504147c24 */ /* 0x000fe4000f8e0213 */
[----:B------:R-:W-:Y:S02]  /*6a70*/  IMAD R5, R22, UR4, R7 ;  /* 0x0000000416057c24 */ /* 0x000fe4000f8e0207 */
[----:B------:R-:W-:Y:S02]  /*6a80*/  IMAD.MOV.U32 R4, RZ, RZ, 0x1 ;  /* 0x00000001ff047424 */ /* 0x000fe400078e00ff */
[----:B------:R-:W-:Y:S01]  /*6a90*/  IMAD.MOV.U32 R7, RZ, RZ, R15 ;  /* 0x000000ffff077224 */ /* 0x000fe200078e000f */
[----:B------:R-:W-:-:S02]  /*6aa0*/  SEL R19, R5, R20, !P0 ;  /* 0x0000001405137207 */ /* 0x000fc40004000000 */
[----:B------:R-:W-:-:S07]  /*6ab0*/  SEL R20, R20, R5, !P0 ;  /* 0x0000000514147207 */ /* 0x000fce0004000000 */
.L_x_143:
[----:B------:R-:W-:Y:S05]  /*6ac0*/  BSYNC B1 ;  /* 0x0000000000017941 */ /* 0x000fea0003800000 */
.L_x_142:
[----:B------:R-:W-:-:S13]  /*6ad0*/  LOP3.LUT P0, RZ, R4, 0xff, RZ, 0xc0, !PT ;  /* 0x000000ff04ff7812 */ /* 0x000fda000780c0ff */
[----:B------:R-:W-:Y:S05]  /*6ae0*/  @P0 BRA `(.L_x_146) ;  /* 0xfffffff400380947 */ /* 0x000fea000383ffff */
[----:B------:R-:W-:Y:S05]  /*6af0*/  BSYNC B0 ;  /* 0x0000000000007941 */ /* 0x000fea0003800000 */
.L_x_135:
[----:B------:R-:W-:-:S03]  /*6b00*/  UMOV UR4, 0xffffffff ;  /* 0xffffffff00047882 */ /* 0x000fc60000000000 */
[----:B------:R-:W-:Y:S05]  /*6b10*/  BRA.DIV UR4, `(.L_x_147) ;  /* 0x0000000a04c47947 */ /* 0x000fea000b800000 */
[----:B------:R-:W-:-:S13]  /*6b20*/  ELECT P6, URZ, PT ;  /* 0x00000000003f782f */ /* 0x000fda00038c0000 */
.L_x_173:
[----:B------:R-:W-:Y:S04]  /*6b30*/  BSSY B0, `(.L_x_148) ;  /* 0x0000097000007945 */ /* 0x000fe80003800000 */
[----:B------:R-:W-:Y:S05]  /*6b40*/  @!P6 BRA `(.L_x_149) ;  /* 0x000000080054e947 */ /* 0x000fea0003800000 */
[----:B------:R-:W-:-:S04]  /*6b50*/  LOP3.LUT R18, R18, 0x2, RZ, 0xfc, !PT ;  /* 0x0000000212127812 */ /* 0x000fc800078efcff */
[----:B------:R-:W-:-:S13]  /*6b60*/  ISETP.NE.AND P0, PT, R18, 0x3, PT ;  /* 0x000000031200780c */ /* 0x000fda0003f05270 */
[----:B------:R-:W-:Y:S05]  /*6b70*/  @!P0 BRA `(.L_x_150) ;  /* 0x0000000000048947 */ /* 0x000fea0003800000 */
[----:B------:R-:W-:Y:S01]  /*6b80*/  BPT.TRAP 0x1 ;  /* 0x000000040000795c */ /* 0x000fe20000300000 */
.L_x_150:
[----:B------:R-:W0:Y:S01]  /*6b90*/  S2R R5, SR_CgaCtaId ;  /* 0x0000000000057919 */ /* 0x000e220000008800 */
[----:B------:R-:W-:Y:S02]  /*6ba0*/  MOV R0, 0x400 ;  /* 0x0000040000007802 */ /* 0x000fe40000000f00 */
[----:B------:R-:W-:Y:S02]  /*6bb0*/  SHF.L.U32 R2, R3, 0x1f, RZ ;  /* 0x0000001f03027819 */ /* 0x000fe400000006ff */
[----:B0-----:R-:W-:-:S05]  /*6bc0*/  LEA R5, R5, R0, 0x18 ;  /* 0x0000000005057211 */ /* 0x001fca00078ec0ff */
[----:B------:R-:W-:-:S04]  /*6bd0*/  VIADD R5, R5, 0x80 ;  /* 0x0000008005057836 */ /* 0x000fc80000000000 */
[C---:B------:R-:W-:Y:S02]  /*6be0*/  IMAD R7, R8.reuse, 0x8, R5 ;  /* 0x0000000808077824 */ /* 0x040fe400078e0205 */
[----:B------:R-:W-:Y:S02]  /*6bf0*/  VIADD R8, R8, 0x1 ;  /* 0x0000000108087836 */ /* 0x000fe40000000000 */
[----:B------:R-:W0:Y:S03]  /*6c00*/  SYNCS.PHASECHK.TRANS64.TRYWAIT P0, [R7+URZ], R2 ;  /* 0x00000002070075a7 */ /* 0x000e26000800017f */
[----:B------:R-:W-:-:S04]  /*6c10*/  ISETP.NE.AND P1, PT, R8, 0x10, PT ;  /* 0x000000100800780c */ /* 0x000fc80003f25270 */
[----:B------:R-:W-:Y:S02]  /*6c20*/  SEL R0, RZ, 0x1, P1 ;  /* 0x00000001ff007807 */ /* 0x000fe40000800000 */
[----:B------:R-:W-:Y:S02]  /*6c30*/  SEL R8, R8, RZ, P1 ;  /* 0x000000ff08087207 */ /* 0x000fe40000800000 */
[----:B------:R-:W-:-:S03]  /*6c40*/  LOP3.LUT R9, R3, R0, RZ, 0x3c, !PT ;  /* 0x0000000003097212 */ /* 0x000fc600078e3cff */
[----:B------:R-:W-:Y:S01]  /*6c50*/  IMAD R6, R8, 0x8, R5 ;  /* 0x0000000808067824 */ /* 0x000fe200078e0205 */
[----:B------:R-:W-:Y:S01]  /*6c60*/  SHF.L.U32 R3, R9, 0x1f, RZ ;  /* 0x0000001f09037819 */ /* 0x000fe200000006ff */
[----:B0-----:R-:W-:Y:S06]  /*6c70*/  @!P0 BRA `(.L_x_151) ;  /* 0x00000008008c8947 */ /* 0x001fec0003800000 */
.L_x_174:
[----:B------:R-:W1:Y:S01]  /*6c80*/  SYNCS.PHASECHK.TRANS64.TRYWAIT P0, [R6+URZ], R3 ;  /* 0x00000003060075a7 */ /* 0x000e62000800017f */
[----:B------:R-:W-:-:S05]  /*6c90*/  VIADD R0, R8, 0x1 ;  /* 0x0000000108007836 */ /* 0x000fca0000000000 */
[----:B------:R-:W-:-:S04]  /*6ca0*/  ISETP.NE.AND P1, PT, R0, 0x10, PT ;  /* 0x000000100000780c */ /* 0x000fc80003f25270 */
[----:B0-----:R-:W-:Y:S02]  /*6cb0*/  SEL R2, RZ, 0x1, P1 ;  /* 0x00000001ff027807 */ /* 0x001fe40000800000 */
[----:B------:R-:W-:Y:S02]  /*6cc0*/  SEL R0, R0, RZ, P1 ;  /* 0x000000ff00007207 */ /* 0x000fe40000800000 */
[----:B------:R-:W-:-:S03]  /*6cd0*/  LOP3.LUT R9, R9, R2, RZ, 0x3c, !PT ;  /* 0x0000000209097212 */ /* 0x000fc600078e3cff */
[----:B------:R-:W-:Y:S01]  /*6ce0*/  IMAD R7, R0, 0x8, R5 ;  /* 0x0000000800077824 */ /* 0x000fe200078e0205 */
[----:B------:R-:W-:Y:S01]  /*6cf0*/  SHF.L.U32 R4, R9, 0x1f, RZ ;  /* 0x0000001f09047819 */ /* 0x000fe200000006ff */
[----:B-1----:R-:W-:Y:S06]  /*6d00*/  @!P0 BRA `(.L_x_152) ;  /* 0x00000008007c8947 */ /* 0x002fec0003800000 */
.L_x_175:
[----:B------:R-:W1:Y:S01]  /*6d10*/  SYNCS.PHASECHK.TRANS64.TRYWAIT P0, [R7+URZ], R4 ;  /* 0x00000004070075a7 */ /* 0x000e62000800017f */
[----:B------:R-:W-:-:S05]  /*6d20*/  VIADD R0, R0, 0x1 ;  /* 0x0000000100007836 */ /* 0x000fca0000000000 */
[----:B------:R-:W-:-:S04]  /*6d30*/  ISETP.NE.AND P1, PT, R0, 0x10, PT ;  /* 0x000000100000780c */ /* 0x000fc80003f25270 */
[----:B------:R-:W-:Y:S02]  /*6d40*/  SEL R2, RZ, 0x1, P1 ;  /* 0x00000001ff027807 */ /* 0x000fe40000800000 */
[----:B------:R-:W-:Y:S02]  /*6d50*/  SEL R0, R0, RZ, P1 ;  /* 0x000000ff00007207 */ /* 0x000fe40000800000 */
[----:B------:R-:W-:-:S03]  /*6d60*/  LOP3.LUT R9, R9, R2, RZ, 0x3c, !PT ;  /* 0x0000000209097212 */ /* 0x000fc600078e3cff */
[----:B0-----:R-:W-:Y:S01]  /*6d70*/  IMAD R6, R0, 0x8, R5 ;  /* 0x0000000800067824 */ /* 0x001fe200078e0205 */
[----:B------:R-:W-:Y:S01]  /*6d80*/  SHF.L.U32 R3, R9, 0x1f, RZ ;  /* 0x0000001f09037819 */ /* 0x000fe200000006ff */
[----:B-1----:R-:W-:Y:S06]  /*6d90*/  @!P0 BRA `(.L_x_153) ;  /* 0x00000008006c8947 */ /* 0x002fec0003800000 */
.L_x_176:
        /* <DEDUP_REMOVED lines=9> */
.L_x_177:
        /* <DEDUP_REMOVED lines=9> */
.L_x_178:
        /* <DEDUP_REMOVED lines=9> */
.L_x_179:
        /* <DEDUP_REMOVED lines=9> */
.L_x_180:
        /* <DEDUP_REMOVED lines=9> */
.L_x_181:
        /* <DEDUP_REMOVED lines=9> */
.L_x_182:
        /* <DEDUP_REMOVED lines=9> */
.L_x_183:
        /* <DEDUP_REMOVED lines=9> */
.L_x_184:
        /* <DEDUP_REMOVED lines=9> */
.L_x_185:
        /* <DEDUP_REMOVED lines=9> */
.L_x_186:
        /* <DEDUP_REMOVED lines=9> */
.L_x_187:
[----:B------:R-:W1:Y:S01]  /*73d0*/  SYNCS.PHASECHK.TRANS64.TRYWAIT P0, [R7+URZ], R4 ;  /* 0x00000004070075a7 */ /* 0x000e62000800017f */
[----:B------:R-:W-:-:S05]  /*73e0*/  VIADD R0, R0, 0x1 ;  /* 0x0000000100007836 */ /* 0x000fca0000000000 */
[----:B------:R-:W-:-:S04]  /*73f0*/  ISETP.NE.AND P1, PT, R0, 0x10, PT ;  /* 0x000000100000780c */ /* 0x000fc80003f25270 */
[----:B------:R-:W-:Y:S02]  /*7400*/  SEL R2, RZ, 0x1, P1 ;  /* 0x00000001ff027807 */ /* 0x000fe40000800000 */
[----:B------:R-:W-:Y:S02]  /*7410*/  SEL R0, R0, RZ, P1 ;  /* 0x000000ff00007207 */ /* 0x000fe40000800000 */
[----:B------:R-:W-:Y:S01]  /*7420*/  LOP3.LUT R2, R9, R2, RZ, 0x3c, !PT ;  /* 0x0000000209027212 */ /* 0x000fe200078e3cff */
[----:B-1----:R-:W-:Y:S06]  /*7430*/  @!P0 BRA `(.L_x_165) ;  /* 0x0000000400b48947 */ /* 0x002fec0003800000 */
.L_x_188:
[----:B------:R-:W-:Y:S01]  /*7440*/  IMAD R5, R0, 0x8, R5 ;  /* 0x0000000800057824 */ /* 0x000fe200078e0205 */
[----:B------:R-:W-:-:S07]  /*7450*/  SHF.L.U32 R0, R2, 0x1f, RZ ;  /* 0x0000001f02007819 */ /* 0x000fce00000006ff */
.L_x_166:
[----:B--2---:R2:W3:Y:S02]  /*7460*/  SYNCS.PHASECHK.TRANS64.TRYWAIT P0, [R5+URZ], R0 ;  /* 0x00000000050075a7 */ /* 0x0044e4000800017f */
[----:B---3--:R-:W-:Y:S05]  /*7470*/  @!P0 NANOSLEEP.SYNCS 0x989680 ;  /* 0x009896800000895d */ /* 0x008fea0003900000 */
[----:B------:R-:W3:Y:S02]  /*7480*/  @!P0 SYNCS.PHASECHK.TRANS64 P0, [R5+URZ], R0 ;  /* 0x00000000050085a7 */ /* 0x000ee4000800007f */
[----:B---3--:R-:W-:Y:S05]  /*7490*/  @!P0 BRA `(.L_x_166) ;  /* 0xfffffffc00f08947 */ /* 0x008fea000383ffff */
.L_x_149:
[----:B------:R-:W-:Y:S05]  /*74a0*/  BSYNC B0 ;  /* 0x0000000000007941 */ /* 0x000fea0003800000 */
.L_x_148:
[----:B------:R-:W-:Y:S05]  /*74b0*/  EXIT ;  /* 0x000000000000794d */ /* 0x000fea0003800000 */
.L_x_22:
[----:B-1----:R1:W2:Y:S02]  /*74c0*/  SYNCS.PHASECHK.TRANS64.TRYWAIT P1, [R3+URZ], R0 ;  /* 0x00000000030075a7 */ /* 0x0022a4000802017f */
[----:B--2---:R-:W-:Y:S05]  /*74d0*/  @!P1 NANOSLEEP.SYNCS 0x989680 ;  /* 0x009896800000995d */ /* 0x004fea0003900000 */
[----:B------:R-:W2:Y:S02]  /*74e0*/  @!P1 SYNCS.PHASECHK.TRANS64 P1, [R3+URZ], R0 ;  /* 0x00000000030095a7 */ /* 0x000ea4000802007f */
[----:B--2---:R-:W-:Y:S05]  /*74f0*/  @!P1 BRA `(.L_x_22) ;  /* 0xfffffffc00f09947 */ /* 0x004fea000383ffff */
[----:B------:R-:W-:Y:S05]  /*7500*/  BRA `(.L_x_21) ;  /* 0xffffffa000a87947 */ /* 0x000fea000383ffff */
.L_x_27:
[----:B-1----:R1:W2:Y:S02]  /*7510*/  SYNCS.PHASECHK.TRANS64.TRYWAIT P1, [R5+URZ], R4 ;  /* 0x00000004050075a7 */ /* 0x0022a4000802017f */
[----:B--2---:R-:W-:Y:S05]  /*7520*/  @!P1 NANOSLEEP.SYNCS 0x989680 ;  /* 0x009896800000995d */ /* 0x004fea0003900000 */
[----:B------:R-:W2:Y:S02]  /*7530*/  @!P1 SYNCS.PHASECHK.TRANS64 P1, [R5+URZ], R4 ;  /* 0x00000004050095a7 */ /* 0x000ea4000802007f */
[----:B--2---:R-:W-:Y:S05]  /*7540*/  @!P1 BRA `(.L_x_27) ;  /* 0xfffffffc00f09947 */ /* 0x004fea000383ffff */
[----:B------:R-:W-:Y:S05]  /*7550*/  BRA `(.L_x_26) ;  /* 0xffffffa400547947 */ /* 0x000fea000383ffff */
.L_x_136:
[----:B------:R-:W-:Y:S01]  /*7560*/  BSSY B1, `(.L_x_167) ;  /* 0x0000006000017945 */ /* 0x000fe20003800000 */
[----:B------:R-:W-:-:S07]  /*7570*/  IMAD.MOV.U32 R15, RZ, RZ, -0x1 ;  /* 0xffffffffff0f7424 */ /* 0x000fce00078e00ff */
[----:B------:R-:W-:Y:S05]  /*7580*/  WARPSYNC.COLLECTIVE R15, `(.L_x_168) ;  /* 0x000000000f0c7348 */ /* 0x000fea0003c00000 */
[----:B------:R-:W-:Y:S02]  /*7590*/  ELECT P6, UR62, PT ;  /* 0x00000000003e782f */ /* 0x000fe400038c0000 */
[----:B------:R-:W-:Y:S01]  /*75a0*/  MOV R14, UR62 ;  /* 0x0000003e000e7c02 */ /* 0x000fe20008000f00 */
[----:B------:R-:W-:Y:S10]  /*75b0*/  ENDCOLLECTIVE ;  /* 0x000000000000791b */ /* 0x000ff40003800000 */
.L_x_168:
[----:B------:R-:W-:Y:S05]  /*75c0*/  BSYNC B1 ;  /* 0x0000000000017941 */ /* 0x000fea0003800000 */
.L_x_167:
[----:B------:R-:W-:Y:S05]  /*75d0*/  BRA `(.L_x_169) ;  /* 0xffffffe800887947 */ /* 0x000fea000383ffff */
.L_x_139:
[----:B0-----:R0:W1:Y:S02]  /*75e0*/  SYNCS.PHASECHK.TRANS64.TRYWAIT P0, [R21+URZ+0x80], R6 ;  /* 0x00008006150075a7 */ /* 0x001064000800017f */
[----:B-1----:R-:W-:Y:S05]  /*75f0*/  @!P0 NANOSLEEP.SYNCS 0x989680 ;  /* 0x009896800000895d */ /* 0x002fea0003900000 */
[----:B------:R-:W1:Y:S02]  /*7600*/  @!P0 SYNCS.PHASECHK.TRANS64 P0, [R21+URZ+0x80], R6 ;  /* 0x00008006150085a7 */ /* 0x000e64000800007f */
[----:B-1----:R-:W-:Y:S05]  /*7610*/  @!P0 BRA `(.L_x_139) ;  /* 0xfffffffc00f08947 */ /* 0x002fea000383ffff */
[----:B------:R-:W-:Y:S05]  /*7620*/  BRA `(.L_x_170) ;  /* 0xffffffe800c47947 */ /* 0x000fea000383ffff */
.L_x_147:
[----:B------:R-:W-:Y:S01]  /*7630*/  BSSY B0, `(.L_x_171) ;  /* 0x0000006000007945 */ /* 0x000fe20003800000 */
[----:B------:R-:W-:-:S07]  /*7640*/  IMAD.MOV.U32 R15, RZ, RZ, -0x1 ;  /* 0xffffffffff0f7424 */ /* 0x000fce00078e00ff */
[----:B------:R-:W-:Y:S05]  /*7650*/  WARPSYNC.COLLECTIVE R15, `(.L_x_172) ;  /* 0x000000000f0c7348 */ /* 0x000fea0003c00000 */
[----:B------:R-:W-:Y:S02]  /*7660*/  ELECT P6, UR62, PT ;  /* 0x00000000003e782f */ /* 0x000fe400038c0000 */
[----:B------:R-:W-:Y:S01]  /*7670*/  MOV R14, UR62 ;  /* 0x0000003e000e7c02 */ /* 0x000fe20008000f00 */
[----:B------:R-:W-:Y:S10]  /*7680*/  ENDCOLLECTIVE ;  /* 0x000000000000791b */ /* 0x000ff40003800000 */
.L_x_172:
[----:B------:R-:W-:Y:S05]  /*7690*/  BSYNC B0 ;  /* 0x0000000000007941 */ /* 0x000fea0003800000 */
.L_x_171:
[----:B------:R-:W-:Y:S05]  /*76a0*/  BRA `(.L_x_173) ;  /* 0xfffffff400207947 */ /* 0x000fea000383ffff */
.L_x_151:
[----:B0-----:R0:W1:Y:S02]  /*76b0*/  SYNCS.PHASECHK.TRANS64.TRYWAIT P0, [R7+URZ], R2 ;  /* 0x00000002070075a7 */ /* 0x001064000800017f */
[----:B-1----:R-:W-:Y:S05]  /*76c0*/  @!P0 NANOSLEEP.SYNCS 0x989680 ;  /* 0x009896800000895d */ /* 0x002fea0003900000 */
[----:B------:R-:W1:Y:S02]  /*76d0*/  @!P0 SYNCS.PHASECHK.TRANS64 P0, [R7+URZ], R2 ;  /* 0x00000002070085a7 */ /* 0x000e64000800007f */
[----:B-1----:R-:W-:Y:S05]  /*76e0*/  @!P0 BRA `(.L_x_151) ;  /* 0xfffffffc00f08947 */ /* 0x002fea000383ffff */
[----:B------:R-:W-:Y:S05]  /*76f0*/  BRA `(.L_x_174) ;  /* 0xfffffff400607947 */ /* 0x000fea000383ffff */
.L_x_152:
[----:B0-----:R0:W1:Y:S02]  /*7700*/  SYNCS.PHASECHK.TRANS64.TRYWAIT P0, [R6+URZ], R3 ;  /* 0x00000003060075a7 */ /* 0x001064000800017f */
[----:B-1----:R-:W-:Y:S05]  /*7710*/  @!P0 NANOSLEEP.SYNCS 0x989680 ;  /* 0x009896800000895d */ /* 0x002fea0003900000 */
[----:B------:R-:W1:Y:S02]  /*7720*/  @!P0 SYNCS.PHASECHK.TRANS64 P0, [R6+URZ], R3 ;  /* 0x00000003060085a7 */ /* 0x000e64000800007f */
[----:B-1----:R-:W-:Y:S05]  /*7730*/  @!P0 BRA `(.L_x_152) ;  /* 0xfffffffc00f08947 */ /* 0x002fea000383ffff */
[----:B------:R-:W-:Y:S05]  /*7740*/  BRA `(.L_x_175) ;  /* 0xfffffff400707947 */ /* 0x000fea000383ffff */
.L_x_153:
[----:B0-----:R0:W1:Y:S02]  /*7750*/  SYNCS.PHASECHK.TRANS64.TRYWAIT P0, [R7+URZ], R4 ;  /* 0x00000004070075a7 */ /* 0x001064000800017f */
[----:B-1----:R-:W-:Y:S05]  /*7760*/  @!P0 NANOSLEEP.SYNCS 0x989680 ;  /* 0x009896800000895d */ /* 0x002fea0003900000 */
[----:B------:R-:W1:Y:S02]  /*7770*/  @!P0 SYNCS.PHASECHK.TRANS64 P0, [R7+URZ], R4 ;  /* 0x00000004070085a7 */ /* 0x000e64000800007f */
[----:B-1----:R-:W-:Y:S05]  /*7780*/  @!P0 BRA `(.L_x_153) ;  /* 0xfffffffc00f08947 */ /* 0x002fea000383ffff */
[----:B------:R-:W-:Y:S05]  /*7790*/  BRA `(.L_x_176) ;  /* 0xfffffff400807947 */ /* 0x000fea000383ffff */
.L_x_154:
[----:B0-----:R0:W1:Y:S02]  /*77a0*/  SYNCS.PHASECHK.TRANS64.TRYWAIT P0, [R6+URZ], R3 ;  /* 0x00000003060075a7 */ /* 0x001064000800017f */
[----:B-1----:R-:W-:Y:S05]  /*77b0*/  @!P0 NANOSLEEP.SYNCS 0x989680 ;  /* 0x009896800000895d */ /* 0x002fea0003900000 */
[----:B------:R-:W1:Y:S02]  /*77c0*/  @!P0 SYNCS.PHASECHK.TRANS64 P0, [R6+URZ], R3 ;  /* 0x00000003060085a7 */ /* 0x000e64000800007f */
[----:B-1----:R-:W-:Y:S05]  /*77d0*/  @!P0 BRA `(.L_x_154) ;  /* 0xfffffffc00f08947 */ /* 0x002fea000383ffff */
[----:B------:R-:W-:Y:S05]  /*77e0*/  BRA `(.L_x_177) ;  /* 0xfffffff400907947 */ /* 0x000fea000383ffff */
.L_x_155:
[----:B0-----:R0:W1:Y:S02]  /*77f0*/  SYNCS.PHASECHK.TRANS64.TRYWAIT P0, [R7+URZ], R4 ;  /* 0x00000004070075a7 */ /* 0x001064000800017f */
[----:B-1----:R-:W-:Y:S05]  /*7800*/  @!P0 NANOSLEEP.SYNCS 0x989680 ;  /* 0x009896800000895d */ /* 0x002fea0003900000 */
[----:B------:R-:W1:Y:S02]  /*7810*/  @!P0 SYNCS.PHASECHK.TRANS64 P0, [R7+URZ], R4 ;  /* 0x00000004070085a7 */ /* 0x000e64000800007f */
[----:B-1----:R-:W-:Y:S05]  /*7820*/  @!P0 BRA `(.L_x_155) ;  /* 0xfffffffc00f08947 */ /* 0x002fea000383ffff */
[----:B------:R-:W-:Y:S05]  /*7830*/  BRA `(.L_x_178) ;  /* 0xfffffff400a07947 */ /* 0x000fea000383ffff */
.L_x_156:
[----:B0-----:R0:W1:Y:S02]  /*7840*/  SYNCS.PHASECHK.TRANS64.TRYWAIT P0, [R6+URZ], R3 ;  /* 0x00000003060075a7 */ /* 0x001064000800017f */
[----:B-1----:R-:W-:Y:S05]  /*7850*/  @!P0 NANOSLEEP.SYNCS 0x989680 ;  /* 0x009896800000895d */ /* 0x002fea0003900000 */
[----:B------:R-:W1:Y:S02]  /*7860*/  @!P0 SYNCS.PHASECHK.TRANS64 P0, [R6+URZ], R3 ;  /* 0x00000003060085a7 */ /* 0x000e64000800007f */
[----:B-1----:R-:W-:Y:S05]  /*7870*/  @!P0 BRA `(.L_x_156) ;  /* 0xfffffffc00f08947 */ /* 0x002fea000383ffff */
[----:B------:R-:W-:Y:S05]  /*7880*/  BRA `(.L_x_179) ;  /* 0xfffffff400b07947 */ /* 0x000fea000383ffff */
.L_x_157:
[----:B0-----:R0:W1:Y:S02]  /*7890*/  SYNCS.PHASECHK.TRANS64.TRYWAIT P0, [R7+URZ], R4 ;  /* 0x00000004070075a7 */ /* 0x001064000800017f */
[----:B-1----:R-:W-:Y:S05]  /*78a0*/  @!P0 NANOSLEEP.SYNCS 0x989680 ;  /* 0x009896800000895d */ /* 0x002fea0003900000 */
[----:B------:R-:W1:Y:S02]  /*78b0*/  @!P0 SYNCS.PHASECHK.TRANS64 P0, [R7+URZ], R4 ;  /* 0x00000004070085a7 */ /* 0x000e64000800007f */
[----:B-1----:R-:W-:Y:S05]  /*78c0*/  @!P0 BRA `(.L_x_157) ;  /* 0xfffffffc00f08947 */ /* 0x002fea000383ffff */
[----:B------:R-:W-:Y:S05]  /*78d0*/  BRA `(.L_x_180) ;  /* 0xfffffff400c07947 */ /* 0x000fea000383ffff */
.L_x_158:
[----:B0-----:R0:W1:Y:S02]  /*78e0*/  SYNCS.PHASECHK.TRANS64.TRYWAIT P0, [R6+URZ], R3 ;  /* 0x00000003060075a7 */ /* 0x001064000800017f */
[----:B-1----:R-:W-:Y:S05]  /*78f0*/  @!P0 NANOSLEEP.SYNCS 0x989680 ;  /* 0x009896800000895d */ /* 0x002fea0003900000 */
[----:B------:R-:W1:Y:S02]  /*7900*/  @!P0 SYNCS.PHASECHK.TRANS64 P0, [R6+URZ], R3 ;  /* 0x00000003060085a7 */ /* 0x000e64000800007f */
[----:B-1----:R-:W-:Y:S05]  /*7910*/  @!P0 BRA `(.L_x_158) ;  /* 0xfffffffc00f08947 */ /* 0x002fea000383ffff */
[----:B------:R-:W-:Y:S05]  /*7920*/  BRA `(.L_x_181) ;  /* 0xfffffff400d07947 */ /* 0x000fea000383ffff */
.L_x_159:
[----:B0-----:R0:W1:Y:S02]  /*7930*/  SYNCS.PHASECHK.TRANS64.TRYWAIT P0, [R7+URZ], R4 ;  /* 0x00000004070075a7 */ /* 0x001064000800017f */
[----:B-1----:R-:W-:Y:S05]  /*7940*/  @!P0 NANOSLEEP.SYNCS 0x989680 ;  /* 0x009896800000895d */ /* 0x002fea0003900000 */
[----:B------:R-:W1:Y:S02]  /*7950*/  @!P0 SYNCS.PHASECHK.TRANS64 P0, [R7+URZ], R4 ;  /* 0x00000004070085a7 */ /* 0x000e64000800007f */
[----:B-1----:R-:W-:Y:S05]  /*7960*/  @!P0 BRA `(.L_x_159) ;  /* 0xfffffffc00f08947 */ /* 0x002fea000383ffff */
[----:B------:R-:W-:Y:S05]  /*7970*/  BRA `(.L_x_182) ;  /* 0xfffffff400e07947 */ /* 0x000fea000383ffff */
.L_x_160:
[----:B0-----:R0:W1:Y:S02]  /*7980*/  SYNCS.PHASECHK.TRANS64.TRYWAIT P0, [R6+URZ], R3 ;  /* 0x00000003060075a7 */ /* 0x001064000800017f */
[----:B-1----:R-:W-:Y:S05]  /*7990*/  @!P0 NANOSLEEP.SYNCS 0x989680 ;  /* 0x009896800000895d */ /* 0x002fea0003900000 */
[----:B------:R-:W1:Y:S02]  /*79a0*/  @!P0 SYNCS.PHASECHK.TRANS64 P0, [R6+URZ], R3 ;  /* 0x00000003060085a7 */ /* 0x000e64000800007f */
[----:B-1----:R-:W-:Y:S05]  /*79b0*/  @!P0 BRA `(.L_x_160) ;  /* 0xfffffffc00f08947 */ /* 0x002fea000383ffff */
[----:B------:R-:W-:Y:S05]  /*79c0*/  BRA `(.L_x_183) ;  /* 0xfffffff400f07947 */ /* 0x000fea000383ffff */
.L_x_161:
[----:B0-----:R0:W1:Y:S02]  /*79d0*/  SYNCS.PHASECHK.TRANS64.TRYWAIT P0, [R7+URZ], R4 ;  /* 0x00000004070075a7 */ /* 0x001064000800017f */
[----:B-1----:R-:W-:Y:S05]  /*79e0*/  @!P0 NANOSLEEP.SYNCS 0x989680 ;  /* 0x009896800000895d */ /* 0x002fea0003900000 */
[----:B------:R-:W1:Y:S02]  /*79f0*/  @!P0 SYNCS.PHASECHK.TRANS64 P0, [R7+URZ], R4 ;  /* 0x00000004070085a7 */ /* 0x000e64000800007f */
[----:B-1----:R-:W-:Y:S05]  /*7a00*/  @!P0 BRA `(.L_x_161) ;  /* 0xfffffffc00f08947 */ /* 0x002fea000383ffff */
[----:B------:R-:W-:Y:S05]  /*7a10*/  BRA `(.L_x_184) ;  /* 0xfffffff800007947 */ /* 0x000fea000383ffff */
.L_x_162:
[----:B0-----:R0:W1:Y:S02]  /*7a20*/  SYNCS.PHASECHK.TRANS64.TRYWAIT P0, [R6+URZ], R3 ;  /* 0x00000003060075a7 */ /* 0x001064000800017f */
[----:B-1----:R-:W-:Y:S05]  /*7a30*/  @!P0 NANOSLEEP.SYNCS 0x989680 ;  /* 0x009896800000895d */ /* 0x002fea0003900000 */
[----:B------:R-:W1:Y:S02]  /*7a40*/  @!P0 SYNCS.PHASECHK.TRANS64 P0, [R6+URZ], R3 ;  /* 0x00000003060085a7 */ /* 0x000e64000800007f */
[----:B-1----:R-:W-:Y:S05]  /*7a50*/  @!P0 BRA `(.L_x_162) ;  /* 0xfffffffc00f08947 */ /* 0x002fea000383ffff */
[----:B------:R-:W-:Y:S05]  /*7a60*/  BRA `(.L_x_185) ;  /* 0xfffffff800107947 */ /* 0x000fea000383ffff */
.L_x_163:
[----:B0-----:R0:W1:Y:S02]  /*7a70*/  SYNCS.PHASECHK.TRANS64.TRYWAIT P0, [R7+URZ], R4 ;  /* 0x00000004070075a7 */ /* 0x001064000800017f */
[----:B-1----:R-:W-:Y:S05]  /*7a80*/  @!P0 NANOSLEEP.SYNCS 0x989680 ;  /* 0x009896800000895d */ /* 0x002fea0003900000 */
[----:B------:R-:W1:Y:S02]  /*7a90*/  @!P0 SYNCS.PHASECHK.TRANS64 P0, [R7+URZ], R4 ;  /* 0x00000004070085a7 */ /* 0x000e64000800007f */
[----:B-1----:R-:W-:Y:S05]  /*7aa0*/  @!P0 BRA `(.L_x_163) ;  /* 0xfffffffc00f08947 */ /* 0x002fea000383ffff */
[----:B------:R-:W-:Y:S05]  /*7ab0*/  BRA `(.L_x_186) ;  /* 0xfffffff800207947 */ /* 0x000fea000383ffff */
.L_x_164:
[----:B0-----:R0:W1:Y:S02]  /*7ac0*/  SYNCS.PHASECHK.TRANS64.TRYWAIT P0, [R6+URZ], R3 ;  /* 0x00000003060075a7 */ /* 0x001064000800017f */
[----:B-1----:R-:W-:Y:S05]  /*7ad0*/  @!P0 NANOSLEEP.SYNCS 0x989680 ;  /* 0x009896800000895d */ /* 0x002fea0003900000 */
[----:B------:R-:W1:Y:S02]  /*7ae0*/  @!P0 SYNCS.PHASECHK.TRANS64 P0, [R6+URZ], R3 ;  /* 0x00000003060085a7 */ /* 0x000e64000800007f */
[----:B-1----:R-:W-:Y:S05]  /*7af0*/  @!P0 BRA `(.L_x_164) ;  /* 0xfffffffc00f08947 */ /* 0x002fea000383ffff */
[----:B------:R-:W-:Y:S05]  /*7b00*/  BRA `(.L_x_187) ;  /* 0xfffffff800307947 */ /* 0x000fea000383ffff */
.L_x_165:
[----:B-1----:R1:W2:Y:S02]  /*7b10*/  SYNCS.PHASECHK.TRANS64.TRYWAIT P0, [R7+URZ], R4 ;  /* 0x00000004070075a7 */ /* 0x0022a4000800017f */
[----:B--2---:R-:W-:Y:S05]  /*7b20*/  @!P0 NANOSLEEP.SYNCS 0x989680 ;  /* 0x009896800000895d */ /* 0x004fea0003900000 */
[----:B------:R-:W2:Y:S02]  /*7b30*/  @!P0 SYNCS.PHASECHK.TRANS64 P0, [R7+URZ], R4 ;  /* 0x00000004070085a7 */ /* 0x000ea4000800007f */
[----:B--2---:R-:W-:Y:S05]  /*7b40*/  @!P0 BRA `(.L_x_165) ;  /* 0xfffffffc00f08947 */ /* 0x004fea000383ffff */
[----:B------:R-:W-:Y:S05]  /*7b50*/  BRA `(.L_x_188) ;  /* 0xfffffff800387947 */ /* 0x000fea000383ffff */
.L_x_189:
[----:B------:R-:W-:-:S00]  /*7b60*/  BRA `(.L_x_189) ;  /* 0xfffffffc00fc7947 */ /* 0x000fc0000383ffff */
[----:B------:R-:W-:-:S00]  /*7b70*/  NOP ;  /* 0x0000000000007918 */ /* 0x000fc00000000000 */
        /* <DEDUP_REMOVED lines=8> */
.L_x_190:


//--------------------- .nv.global.init           --------------------------
	.section	.nv.global.init,"aw",@progbits
.nv.global.init:
	.type		$str$22,@object
	.size		$str$22,($str$23 - $str$22)
$str$22:
        /*0000*/ 	.byte	0x6b, 0x5f, 0x74, 0x69, 0x6c, 0x65, 0x5f, 0x63, 0x6f, 0x75, 0x6e, 0x74, 0x20, 0x3e, 0x3d, 0x20
        /*0010*/ 	.byte	0x31, 0x00
	.type		$str$23,@object
	.size		$str$23,(__unnamed_1 - $str$23)
$str$23:
        /*0012*/ 	.byte	0x2f, 0x74, 0x6d, 0x70, 0x2f, 0x63, 0x75, 0x74, 0x6c, 0x61, 0x73, 0x73, 0x5f, 0x73, 0x77, 0x65
        /*0022*/ 	.byte	0x65, 0x70, 0x5f, 0x73, 0x72, 0x63, 0x2f, 0x69, 0x6e, 0x63, 0x6c, 0x75, 0x64, 0x65, 0x2f, 0x63
        /*0032*/ 	.byte	0x75, 0x74, 0x6c, 0x61, 0x73, 0x73, 0x2f, 0x67, 0x65, 0x6d, 0x6d, 0x2f, 0x63, 0x6f, 0x6c, 0x6c
        /*0042*/ 	.byte	0x65, 0x63, 0x74, 0x69, 0x76, 0x65, 0x2f, 0x73, 0x6d, 0x39, 0x30, 0x5f, 0x6d, 0x6d, 0x61, 0x5f
        /*0052*/ 	.byte	0x74, 0x6d, 0x61, 0x5f, 0x67, 0x6d, 0x6d, 0x61, 0x5f, 0x73, 0x73, 0x5f, 0x77, 0x61, 0x72, 0x70
        /*0062*/ 	.byte	0x73, 0x70, 0x65, 0x63, 0x69, 0x61, 0x6c, 0x69, 0x7a, 0x65, 0x64, 0x2e, 0x68, 0x70, 0x70, 0x00
	.type		__unnamed_1,@object
	.size		__unnamed_1,(.L_0 - __unnamed_1)
__unnamed_1:
        /*0072*/ 	.byte	0x76, 0x6f, 0x69, 0x64, 0x20, 0x63, 0x75, 0x74, 0x6c, 0x61, 0x73, 0x73, 0x3a, 0x3a, 0x67, 0x65
        /* <DEDUP_REMOVED lines=180> */
        /*0bc2*/ 	.byte	0x74, 0x65, 0x3a, 0x3a, 0x69, 0x64, 0x65, 0x6e, 0x74, 0x69, 0x74, 0x79, 0x5d, 0x00
.L_0:


//--------------------- .nv.shared._ZN7cutlass13device_kernelINS_4gemm6kernel13GemmUniversalIN4cute5tupleIJiiiiEEENS1_10collective13CollectiveMmaINS1_34MainloopSm90TmaGmmaWarpSpecializedILi16ENS5_IJNS4_1CILi2EEENSA_ILi1EEESC_EEENS1_35KernelTmaWarpSpecializedCooperativeEEENS5_IJNSA_ILi128EEENSA_ILi96EEENSA_ILi32EEEEEENS_10bfloat16_tENS5_IJlSC_lEEESK_SL_NS4_8TiledMMAINS4_8MMA_AtomIJNS4_4SM904GMMA27MMA_64x96x16_F32BF16BF16_SSILNSP_5MajorE0ELSR_0ELNSP_7ScaleInE1ELSS_1EEEEEENS4_6LayoutISD_NS5_IJSC_NSA_ILi0EEESW_EEEEENS5_IJNS4_10UnderscoreESZ_SZ_EEEEENS4_13SM90_TMA_LOADENS4_14ComposedLayoutINS4_7SwizzleILi2ELi4ELi3EEENS4_18smem_ptr_flag_bitsILi16EEENSV_INS5_IJNSA_ILi8EEESI_EEENS5_IJSI_SC_EEEEEEEvNS4_8identityENS4_23SM90_TMA_LOAD_MULTICASTES1C_vS1D_EENS_8epilogue10collective6detail29Sm90TmaWarpSpecializedAdapterINS1H_15DefaultEpilogueISK_SL_SL_NS1G_6thread17LinearCombinationISK_Li1EffLNS1L_9ScaleType4KindE0ELNS_15FloatRoundStyleE2ESK_EENS1_15EpilogueDefaultEEEEEvvEEEEvNT_6ParamsE --------------------------
	.section	.nv.shared._ZN7cutlass13device_kernelINS_4gemm6kernel13GemmUniversalIN4cute5tupleIJiiiiEEENS1_10collective13CollectiveMmaINS1_34MainloopSm90TmaGmmaWarpSpecializedILi16ENS5_IJNS4_1CILi2EEENSA_ILi1EEESC_EEENS1_35KernelTmaWarpSpecializedCooperativeEEENS5_IJNSA_ILi128EEENSA_ILi96EEENSA_ILi32EEEEEENS_10bfloat16_tENS5_IJlSC_lEEESK_SL_NS4_8TiledMMAINS4_8MMA_AtomIJNS4_4SM904GMMA27MMA_64x96x16_F32BF16BF16_SSILNSP_5MajorE0ELSR_0ELNSP_7ScaleInE1ELSS_1EEEEEENS4_6LayoutISD_NS5_IJSC_NSA_ILi0EEESW_EEEEENS5_IJNS4_10UnderscoreESZ_SZ_EEEEENS4_13SM90_TMA_LOADENS4_14ComposedLayoutINS4_7SwizzleILi2ELi4ELi3EEENS4_18smem_ptr_flag_bitsILi16EEENSV_INS5_IJNSA_ILi8EEESI_EEENS5_IJSI_SC_EEEEEEEvNS4_8identityENS4_23SM90_TMA_LOAD_MULTICASTES1C_vS1D_EENS_8epilogue10collective6detail29Sm90TmaWarpSpecializedAdapterINS1H_15DefaultEpilogueISK_SL_SL_NS1G_6thread17LinearCombinationISK_Li1EffLNS1L_9ScaleType4KindE0ELNS_15FloatRoundStyleE2ESK_EENS1_15EpilogueDefaultEEEEEvvEEEEvNT_6ParamsE,"aw",@nobits
	.sectionflags	@""
	.align	16
	.zero		1024


//--------------------- .nv.shared.reserved.0     --------------------------
	.section	.nv.shared.reserved.0,"aw",@nobits
	.weak		__nv_reservedSMEM_offset_0_alias
	.size		__nv_reservedSMEM_offset_0_alias, 0, 0
	.other		__nv_reservedSMEM_offset_0_alias,@"STO_CUDA_RESERVED_SHARED STV_DEFAULT"
__nv_reservedSMEM_offset_0_alias:
	.zero		0


//--------------------- .nv.global                --------------------------
	.section	.nv.global,"aw",@nobits
.nv.global:
	.type		_ZN40_INTERNAL_de52f2c3_4_k_cu_fdfdd11f_140994cute1_E,@object
	.size		_ZN40_INTERNAL_de52f2c3_4_k_cu_fdfdd11f_140994cute1_E,(_ZN40_INTERNAL_de52f2c3_4_k_cu_fdfdd11f_140994cuda3std3__45__cpo6cbeginE - _ZN40_INTERNAL_de52f2c3_4_k_cu_fdfdd11f_140994cute1_E)
_ZN40_INTERNAL_de52f2c3_4_k_cu_fdfdd11f_140994cute1_E:
	.zero		1
	.type		_ZN40_INTERNAL_de52f2c3_4_k_cu_fdfdd11f_140994cuda3std3__45__cpo6cbeginE,@object
	.size		_ZN40_INTERNAL_de52f2c3_4_k_cu_fdfdd11f_140994cuda3std3__45__cpo6cbeginE,(_ZN40_INTERNAL_de52f2c3_4_k_cu_fdfdd11f_140994cuda3std3__48in_placeE - _ZN40_INTERNAL_de52f2c3_4_k_cu_fdfdd11f_140994cuda3std3__45__cpo6cbeginE)
_ZN40_INTERNAL_de52f2c3_4_k_cu_fdfdd11f_140994cuda3std3__45__cpo6cbeginE:
	.zero		1
	.type		_ZN40_INTERNAL_de52f2c3_4_k_cu_fdfdd11f_140994cuda3std3__48in_placeE,@object
	.size		_ZN40_INTERNAL_de52f2c3_4_k_cu_fdfdd11f_140994cuda3std3__48in_placeE,(_ZN40_INTERNAL_de52f2c3_4_k_cu_fdfdd11f_140994cuda3std6ranges3__45__cpo9iter_moveE - _ZN40_INTERNAL_de52f2c3_4_k_cu_fdfdd11f_140994cuda3std3__48in_placeE)
_ZN40_INTERNAL_de52f2c3_4_k_cu_fdfdd11f_140994cuda3std3__48in_placeE:
	.zero		1
	.type		_ZN40_INTERNAL_de52f2c3_4_k_cu_fdfdd11f_140994cuda3std6ranges3__45__cpo9iter_moveE,@object
	.size		_ZN40_INTERNAL_de52f2c3_4_k_cu_fdfdd11f_140994cuda3std6ranges3__45__cpo9iter_moveE,(_ZN40_INTERNAL_de52f2c3_4_k_cu_fdfdd11f_140994cuda3std3__45__cpo5beginE - _ZN40_INTERNAL_de52f2c3_4_k_cu_fdfdd11f_140994cuda3std6ranges3__45__cpo9iter_moveE)
_ZN40_INTERNAL_de52f2c3_4_k_cu_fdfdd11f_140994cuda3std6ranges3__45__cpo9iter_moveE:
	.zero		1
	.type		_ZN40_INTERNAL_de52f2c3_4_k_cu_fdfdd11f_140994cuda3std3__45__cpo5beginE,@object
	.size		_ZN40_INTERNAL_de52f2c3_4_k_cu_fdfdd11f_140994cuda3std3__45__cpo5beginE,(_ZN40_INTERNAL_de52f2c3_4_k_cu_fdfdd11f_140994cuda3std3__442_GLOBAL__N__de52f2c3_4_k_cu_fdfdd11f_140996ignoreE - _ZN40_INTERNAL_de52f2c3_4_k_cu_fdfdd11f_140994cuda3std3__45__cpo5beginE)
_ZN40_INTERNAL_de52f2c3_4_k_cu_fdfdd11f_140994cuda3std3__45__cpo5beginE:
	.zero		1
	.type		_ZN40_INTERNAL_de52f2c3_4_k_cu_fdfdd11f_140994cuda3std3__442_GLOBAL__N__de52f2c3_4_k_cu_fdfdd11f_140996ignoreE,@object
	.size		_ZN40_INTERNAL_de52f2c3_4_k_cu_fdfdd11f_140994cuda3std3__442_GLOBAL__N__de52f2c3_4_k_cu_fdfdd11f_140996ignoreE,(_ZN40_INTERNAL_de52f2c3_4_k_cu_fdfdd11f_140994cute7productE - _ZN40_INTERNAL_de52f2c3_4_k_cu_fdfdd11f_140994cuda3std3__442_GLOBAL__N__de52f2c3_4_k_cu_fdfdd11f_140996ignoreE)
_ZN40_INTERNAL_de52f2c3_4_k_cu_fdfdd11f_140994cuda3std3__442_GLOBAL__N__de52f2c3_4_k_cu_fdfdd11f_140996ignoreE:
	.zero		1
	.type		_ZN40_INTERNAL_de52f2c3_4_k_cu_fdfdd11f_140994cute7productE,@object
	.size		_ZN40_INTERNAL_de52f2c3_4_k_cu_fdfdd11f_140994cute7productE,(_ZN40_INTERNAL_de52f2c3_4_k_cu_fdfdd11f_140994cuda3std3__45__cpo3endE - _ZN40_INTERNAL_de52f2c3_4_k_cu_fdfdd11f_140994cute7productE)
_ZN40_INTERNAL_de52f2c3_4_k_cu_fdfdd11f_140994cute7productE:
	.zero		1
	.type		_ZN40_INTERNAL_de52f2c3_4_k_cu_fdfdd11f_140994cuda3std3__45__cpo3endE,@object
	.size		_ZN40_INTERNAL_de52f2c3_4_k_cu_fdfdd11f_140994cuda3std3__45__cpo3endE,(_ZN40_INTERNAL_de52f2c3_4_k_cu_fdfdd11f_140994cuda3std3__419piecewise_constructE - _ZN40_INTERNAL_de52f2c3_4_k_cu_fdfdd11f_140994cuda3std3__45__cpo3endE)
_ZN40_INTERNAL_de52f2c3_4_k_cu_fdfdd11f_140994cuda3std3__45__cpo3endE:
	.zero		1
	.type		_ZN40_INTERNAL_de52f2c3_4_k_cu_fdfdd11f_140994cuda3std3__419piecewise_constructE,@object
	.size		_ZN40_INTERNAL_de52f2c3_4_k_cu_fdfdd11f_140994cuda3std3__419piecewise_constructE,(_ZN40_INTERNAL_de52f2c3_4_k_cu_fdfdd11f_140994cuda3std3__45__cpo4cendE - _ZN40_INTERNAL_de52f2c3_4_k_cu_fdfdd11f_140994cuda3std3__419piecewise_constructE)
_ZN40_INTERNAL_de52f2c3_4_k_cu_fdfdd11f_140994cuda3std3__419piecewise_constructE:
	.zero		1
	.type		_ZN40_INTERNAL_de52f2c3_4_k_cu_fdfdd11f_140994cuda3std3__45__cpo4cendE,@object
	.size		_ZN40_INTERNAL_de52f2c3_4_k_cu_fdfdd11f_140994cuda3std3__45__cpo4cendE,(_ZN40_INTERNAL_de52f2c3_4_k_cu_fdfdd11f_140994cuda3std6ranges3__45__cpo4swapE - _ZN40_INTERNAL_de52f2c3_4_k_cu_fdfdd11f_140994cuda3std3__45__cpo4cendE)
_ZN40_INTERNAL_de52f2c3_4_k_cu_fdfdd11f_140994cuda3std3__45__cpo4cendE:
	.zero		1
	.type		_ZN40_INTERNAL_de52f2c3_4_k_cu_fdfdd11f_140994cuda3std6ranges3__45__cpo4swapE,@object
	.size		_ZN40_INTERNAL_de52f2c3_4_k_cu_fdfdd11f_140994cuda3std6ranges3__45__cpo4swapE,(.L_8 - _ZN40_INTERNAL_de52f2c3_4_k_cu_fdfdd11f_140994cuda3std6ranges3__45__cpo4swapE)
_ZN40_INTERNAL_de52f2c3_4_k_cu_fdfdd11f_140994cuda3std6ranges3__45__cpo4swapE:
	.zero		1
.L_8:


//--------------------- .nv.constant0._ZN7cutlass13device_kernelINS_4gemm6kernel13GemmUniversalIN4cute5tupleIJiiiiEEENS1_10collective13CollectiveMmaINS1_34MainloopSm90TmaGmmaWarpSpecializedILi16ENS5_IJNS4_1CILi2EEENSA_ILi1EEESC_EEENS1_35KernelTmaWarpSpecializedCooperativeEEENS5_IJNSA_ILi128EEENSA_ILi96EEENSA_ILi32EEEEEENS_10bfloat16_tENS5_IJlSC_lEEESK_SL_NS4_8TiledMMAINS4_8MMA_AtomIJNS4_4SM904GMMA27MMA_64x96x16_F32BF16BF16_SSILNSP_5MajorE0ELSR_0ELNSP_7ScaleInE1ELSS_1EEEEEENS4_6LayoutISD_NS5_IJSC_NSA_ILi0EEESW_EEEEENS5_IJNS4_10UnderscoreESZ_SZ_EEEEENS4_13SM90_TMA_LOADENS4_14ComposedLayoutINS4_7SwizzleILi2ELi4ELi3EEENS4_18smem_ptr_flag_bitsILi16EEENSV_INS5_IJNSA_ILi8EEESI_EEENS5_IJSI_SC_EEEEEEEvNS4_8identityENS4_23SM90_TMA_LOAD_MULTICASTES1C_vS1D_EENS_8epilogue10collective6detail29Sm90TmaWarpSpecializedAdapterINS1H_15DefaultEpilogueISK_SL_SL_NS1G_6thread17LinearCombinationISK_Li1EffLNS1L_9ScaleType4KindE0ELNS_15FloatRoundStyleE2ESK_EENS1_15EpilogueDefaultEEEEEvvEEEEvNT_6ParamsE --------------------------
	.section	.nv.constant0._ZN7cutlass13device_kernelINS_4gemm6kernel13GemmUniversalIN4cute5tupleIJiiiiEEENS1_10collective13CollectiveMmaINS1_34MainloopSm90TmaGmmaWarpSpecializedILi16ENS5_IJNS4_1CILi2EEENSA_ILi1EEESC_EEENS1_35KernelTmaWarpSpecializedCooperativeEEENS5_IJNSA_ILi128EEENSA_ILi96EEENSA_ILi32EEEEEENS_10bfloat16_tENS5_IJlSC_lEEESK_SL_NS4_8TiledMMAINS4_8MMA_AtomIJNS4_4SM904GMMA27MMA_64x96x16_F32BF16BF16_SSILNSP_5MajorE0ELSR_0ELNSP_7ScaleInE1ELSS_1EEEEEENS4_6LayoutISD_NS5_IJSC_NSA_ILi0EEESW_EEEEENS5_IJNS4_10UnderscoreESZ_SZ_EEEEENS4_13SM90_TMA_LOADENS4_14ComposedLayoutINS4_7SwizzleILi2ELi4ELi3EEENS4_18smem_ptr_flag_bitsILi16EEENSV_INS5_IJNSA_ILi8EEESI_EEENS5_IJSI_SC_EEEEEEEvNS4_8identityENS4_23SM90_TMA_LOAD_MULTICASTES1C_vS1D_EENS_8epilogue10collective6detail29Sm90TmaWarpSpecializedAdapterINS1H_15DefaultEpilogueISK_SL_SL_NS1G_6thread17LinearCombinationISK_Li1EffLNS1L_9ScaleType4KindE0ELNS_15FloatRoundStyleE2ESK_EENS1_15EpilogueDefaultEEEEEvvEEEEvNT_6ParamsE,"a",@progbits
	.sectionflags	@""
	.align	4
.nv.constant0._ZN7cutlass13device_kernelINS_4gemm6kernel13GemmUniversalIN4cute5tupleIJiiiiEEENS1_10collective13CollectiveMmaINS1_34MainloopSm90TmaGmmaWarpSpecializedILi16ENS5_IJNS4_1CILi2EEENSA_ILi1EEESC_EEENS1_35KernelTmaWarpSpecializedCooperativeEEENS5_IJNSA_ILi128EEENSA_ILi96EEENSA_ILi32EEEEEENS_10bfloat16_tENS5_IJlSC_lEEESK_SL_NS4_8TiledMMAINS4_8MMA_AtomIJNS4_4SM904GMMA27MMA_64x96x16_F32BF16BF16_SSILNSP_5MajorE0ELSR_0ELNSP_7ScaleInE1ELSS_1EEEEEENS4_6LayoutISD_NS5_IJSC_NSA_ILi0EEESW_EEEEENS5_IJNS4_10UnderscoreESZ_SZ_EEEEENS4_13SM90_TMA_LOADENS4_14ComposedLayoutINS4_7SwizzleILi2ELi4ELi3EEENS4_18smem_ptr_flag_bitsILi16EEENSV_INS5_IJNSA_ILi8EEESI_EEENS5_IJSI_SC_EEEEEEEvNS4_8identityENS4_23SM90_TMA_LOAD_MULTICASTES1C_vS1D_EENS_8epilogue10collective6detail29Sm90TmaWarpSpecializedAdapterINS1H_15DefaultEpilogueISK_SL_SL_NS1G_6thread17LinearCombinationISK_Li1EffLNS1L_9ScaleType4KindE0ELNS_15FloatRoundStyleE2ESK_EENS1_15EpilogueDefaultEEEEEvvEEEEvNT_6ParamsE:
	.zero		1664


//--------------------- SYMBOLS --------------------------

	.type		.nv.reservedSmem.offset0,@object
	.size		.nv.reservedSmem.offset0,0x4
	.type		__assertfail,@function
